//
// Generated by NVIDIA NVVM Compiler
//
// Compiler Build ID: CL-36424714
// Cuda compilation tools, release 13.0, V13.0.88
// Based on NVVM 20.0.0
//

.version 9.0
.target sm_100
.address_size 64

	// .globl	_Z14kernel_warp_okPKfPf
// _ZZ4bankPKfPfiE2sm has been demoted
.extern .shared .align 16 .b8 s_data[];

.visible .entry _Z14kernel_warp_okPKfPf(
	.param .u64 .ptr .align 1 _Z14kernel_warp_okPKfPf_param_0,
	.param .u64 .ptr .align 1 _Z14kernel_warp_okPKfPf_param_1
)
{
	.reg .pred 	%p<2>;
	.reg .b32 	%r<6>;
	.reg .b32 	%f<202>;
	.reg .b64 	%rd<11>;
	.reg .b64 	%fd<401>;

	ld.param.u64 	%rd2, [_Z14kernel_warp_okPKfPf_param_0];
	ld.param.u64 	%rd3, [_Z14kernel_warp_okPKfPf_param_1];
	cvta.to.global.u64 	%rd1, %rd3;
	cvta.to.global.u64 	%rd4, %rd2;
	mov.u32 	%r2, %ctaid.x;
	mov.u32 	%r3, %ntid.x;
	mov.u32 	%r4, %tid.x;
	mad.lo.s32 	%r1, %r2, %r3, %r4;
	mul.wide.u32 	%rd5, %r1, 4;
	add.s64 	%rd6, %rd4, %rd5;
	ld.global.f32 	%f1, [%rd6];
	and.b32  	%r5, %r4, 32;
	setp.ne.s32 	%p1, %r5, 0;
	@%p1 bra 	$L__BB0_2;
	cvt.f64.f32 	%fd201, %f1;
	add.f64 	%fd202, %fd201, 0d3FB999999999999A;
	cvt.rn.f32.f64 	%f102, %fd202;
	cvt.f64.f32 	%fd203, %f102;
	add.f64 	%fd204, %fd203, 0d3FB999999999999A;
	cvt.rn.f32.f64 	%f103, %fd204;
	cvt.f64.f32 	%fd205, %f103;
	add.f64 	%fd206, %fd205, 0d3FB999999999999A;
	cvt.rn.f32.f64 	%f104, %fd206;
	cvt.f64.f32 	%fd207, %f104;
	add.f64 	%fd208, %fd207, 0d3FB999999999999A;
	cvt.rn.f32.f64 	%f105, %fd208;
	cvt.f64.f32 	%fd209, %f105;
	add.f64 	%fd210, %fd209, 0d3FB999999999999A;
	cvt.rn.f32.f64 	%f106, %fd210;
	cvt.f64.f32 	%fd211, %f106;
	add.f64 	%fd212, %fd211, 0d3FB999999999999A;
	cvt.rn.f32.f64 	%f107, %fd212;
	cvt.f64.f32 	%fd213, %f107;
	add.f64 	%fd214, %fd213, 0d3FB999999999999A;
	cvt.rn.f32.f64 	%f108, %fd214;
	cvt.f64.f32 	%fd215, %f108;
	add.f64 	%fd216, %fd215, 0d3FB999999999999A;
	cvt.rn.f32.f64 	%f109, %fd216;
	cvt.f64.f32 	%fd217, %f109;
	add.f64 	%fd218, %fd217, 0d3FB999999999999A;
	cvt.rn.f32.f64 	%f110, %fd218;
	cvt.f64.f32 	%fd219, %f110;
	add.f64 	%fd220, %fd219, 0d3FB999999999999A;
	cvt.rn.f32.f64 	%f111, %fd220;
	cvt.f64.f32 	%fd221, %f111;
	add.f64 	%fd222, %fd221, 0d3FB999999999999A;
	cvt.rn.f32.f64 	%f112, %fd222;
	cvt.f64.f32 	%fd223, %f112;
	add.f64 	%fd224, %fd223, 0d3FB999999999999A;
	cvt.rn.f32.f64 	%f113, %fd224;
	cvt.f64.f32 	%fd225, %f113;
	add.f64 	%fd226, %fd225, 0d3FB999999999999A;
	cvt.rn.f32.f64 	%f114, %fd226;
	cvt.f64.f32 	%fd227, %f114;
	add.f64 	%fd228, %fd227, 0d3FB999999999999A;
	cvt.rn.f32.f64 	%f115, %fd228;
	cvt.f64.f32 	%fd229, %f115;
	add.f64 	%fd230, %fd229, 0d3FB999999999999A;
	cvt.rn.f32.f64 	%f116, %fd230;
	cvt.f64.f32 	%fd231, %f116;
	add.f64 	%fd232, %fd231, 0d3FB999999999999A;
	cvt.rn.f32.f64 	%f117, %fd232;
	cvt.f64.f32 	%fd233, %f117;
	add.f64 	%fd234, %fd233, 0d3FB999999999999A;
	cvt.rn.f32.f64 	%f118, %fd234;
	cvt.f64.f32 	%fd235, %f118;
	add.f64 	%fd236, %fd235, 0d3FB999999999999A;
	cvt.rn.f32.f64 	%f119, %fd236;
	cvt.f64.f32 	%fd237, %f119;
	add.f64 	%fd238, %fd237, 0d3FB999999999999A;
	cvt.rn.f32.f64 	%f120, %fd238;
	cvt.f64.f32 	%fd239, %f120;
	add.f64 	%fd240, %fd239, 0d3FB999999999999A;
	cvt.rn.f32.f64 	%f121, %fd240;
	cvt.f64.f32 	%fd241, %f121;
	add.f64 	%fd242, %fd241, 0d3FB999999999999A;
	cvt.rn.f32.f64 	%f122, %fd242;
	cvt.f64.f32 	%fd243, %f122;
	add.f64 	%fd244, %fd243, 0d3FB999999999999A;
	cvt.rn.f32.f64 	%f123, %fd244;
	cvt.f64.f32 	%fd245, %f123;
	add.f64 	%fd246, %fd245, 0d3FB999999999999A;
	cvt.rn.f32.f64 	%f124, %fd246;
	cvt.f64.f32 	%fd247, %f124;
	add.f64 	%fd248, %fd247, 0d3FB999999999999A;
	cvt.rn.f32.f64 	%f125, %fd248;
	cvt.f64.f32 	%fd249, %f125;
	add.f64 	%fd250, %fd249, 0d3FB999999999999A;
	cvt.rn.f32.f64 	%f126, %fd250;
	cvt.f64.f32 	%fd251, %f126;
	add.f64 	%fd252, %fd251, 0d3FB999999999999A;
	cvt.rn.f32.f64 	%f127, %fd252;
	cvt.f64.f32 	%fd253, %f127;
	add.f64 	%fd254, %fd253, 0d3FB999999999999A;
	cvt.rn.f32.f64 	%f128, %fd254;
	cvt.f64.f32 	%fd255, %f128;
	add.f64 	%fd256, %fd255, 0d3FB999999999999A;
	cvt.rn.f32.f64 	%f129, %fd256;
	cvt.f64.f32 	%fd257, %f129;
	add.f64 	%fd258, %fd257, 0d3FB999999999999A;
	cvt.rn.f32.f64 	%f130, %fd258;
	cvt.f64.f32 	%fd259, %f130;
	add.f64 	%fd260, %fd259, 0d3FB999999999999A;
	cvt.rn.f32.f64 	%f131, %fd260;
	cvt.f64.f32 	%fd261, %f131;
	add.f64 	%fd262, %fd261, 0d3FB999999999999A;
	cvt.rn.f32.f64 	%f132, %fd262;
	cvt.f64.f32 	%fd263, %f132;
	add.f64 	%fd264, %fd263, 0d3FB999999999999A;
	cvt.rn.f32.f64 	%f133, %fd264;
	cvt.f64.f32 	%fd265, %f133;
	add.f64 	%fd266, %fd265, 0d3FB999999999999A;
	cvt.rn.f32.f64 	%f134, %fd266;
	cvt.f64.f32 	%fd267, %f134;
	add.f64 	%fd268, %fd267, 0d3FB999999999999A;
	cvt.rn.f32.f64 	%f135, %fd268;
	cvt.f64.f32 	%fd269, %f135;
	add.f64 	%fd270, %fd269, 0d3FB999999999999A;
	cvt.rn.f32.f64 	%f136, %fd270;
	cvt.f64.f32 	%fd271, %f136;
	add.f64 	%fd272, %fd271, 0d3FB999999999999A;
	cvt.rn.f32.f64 	%f137, %fd272;
	cvt.f64.f32 	%fd273, %f137;
	add.f64 	%fd274, %fd273, 0d3FB999999999999A;
	cvt.rn.f32.f64 	%f138, %fd274;
	cvt.f64.f32 	%fd275, %f138;
	add.f64 	%fd276, %fd275, 0d3FB999999999999A;
	cvt.rn.f32.f64 	%f139, %fd276;
	cvt.f64.f32 	%fd277, %f139;
	add.f64 	%fd278, %fd277, 0d3FB999999999999A;
	cvt.rn.f32.f64 	%f140, %fd278;
	cvt.f64.f32 	%fd279, %f140;
	add.f64 	%fd280, %fd279, 0d3FB999999999999A;
	cvt.rn.f32.f64 	%f141, %fd280;
	cvt.f64.f32 	%fd281, %f141;
	add.f64 	%fd282, %fd281, 0d3FB999999999999A;
	cvt.rn.f32.f64 	%f142, %fd282;
	cvt.f64.f32 	%fd283, %f142;
	add.f64 	%fd284, %fd283, 0d3FB999999999999A;
	cvt.rn.f32.f64 	%f143, %fd284;
	cvt.f64.f32 	%fd285, %f143;
	add.f64 	%fd286, %fd285, 0d3FB999999999999A;
	cvt.rn.f32.f64 	%f144, %fd286;
	cvt.f64.f32 	%fd287, %f144;
	add.f64 	%fd288, %fd287, 0d3FB999999999999A;
	cvt.rn.f32.f64 	%f145, %fd288;
	cvt.f64.f32 	%fd289, %f145;
	add.f64 	%fd290, %fd289, 0d3FB999999999999A;
	cvt.rn.f32.f64 	%f146, %fd290;
	cvt.f64.f32 	%fd291, %f146;
	add.f64 	%fd292, %fd291, 0d3FB999999999999A;
	cvt.rn.f32.f64 	%f147, %fd292;
	cvt.f64.f32 	%fd293, %f147;
	add.f64 	%fd294, %fd293, 0d3FB999999999999A;
	cvt.rn.f32.f64 	%f148, %fd294;
	cvt.f64.f32 	%fd295, %f148;
	add.f64 	%fd296, %fd295, 0d3FB999999999999A;
	cvt.rn.f32.f64 	%f149, %fd296;
	cvt.f64.f32 	%fd297, %f149;
	add.f64 	%fd298, %fd297, 0d3FB999999999999A;
	cvt.rn.f32.f64 	%f150, %fd298;
	cvt.f64.f32 	%fd299, %f150;
	add.f64 	%fd300, %fd299, 0d3FB999999999999A;
	cvt.rn.f32.f64 	%f151, %fd300;
	cvt.f64.f32 	%fd301, %f151;
	add.f64 	%fd302, %fd301, 0d3FB999999999999A;
	cvt.rn.f32.f64 	%f152, %fd302;
	cvt.f64.f32 	%fd303, %f152;
	add.f64 	%fd304, %fd303, 0d3FB999999999999A;
	cvt.rn.f32.f64 	%f153, %fd304;
	cvt.f64.f32 	%fd305, %f153;
	add.f64 	%fd306, %fd305, 0d3FB999999999999A;
	cvt.rn.f32.f64 	%f154, %fd306;
	cvt.f64.f32 	%fd307, %f154;
	add.f64 	%fd308, %fd307, 0d3FB999999999999A;
	cvt.rn.f32.f64 	%f155, %fd308;
	cvt.f64.f32 	%fd309, %f155;
	add.f64 	%fd310, %fd309, 0d3FB999999999999A;
	cvt.rn.f32.f64 	%f156, %fd310;
	cvt.f64.f32 	%fd311, %f156;
	add.f64 	%fd312, %fd311, 0d3FB999999999999A;
	cvt.rn.f32.f64 	%f157, %fd312;
	cvt.f64.f32 	%fd313, %f157;
	add.f64 	%fd314, %fd313, 0d3FB999999999999A;
	cvt.rn.f32.f64 	%f158, %fd314;
	cvt.f64.f32 	%fd315, %f158;
	add.f64 	%fd316, %fd315, 0d3FB999999999999A;
	cvt.rn.f32.f64 	%f159, %fd316;
	cvt.f64.f32 	%fd317, %f159;
	add.f64 	%fd318, %fd317, 0d3FB999999999999A;
	cvt.rn.f32.f64 	%f160, %fd318;
	cvt.f64.f32 	%fd319, %f160;
	add.f64 	%fd320, %fd319, 0d3FB999999999999A;
	cvt.rn.f32.f64 	%f161, %fd320;
	cvt.f64.f32 	%fd321, %f161;
	add.f64 	%fd322, %fd321, 0d3FB999999999999A;
	cvt.rn.f32.f64 	%f162, %fd322;
	cvt.f64.f32 	%fd323, %f162;
	add.f64 	%fd324, %fd323, 0d3FB999999999999A;
	cvt.rn.f32.f64 	%f163, %fd324;
	cvt.f64.f32 	%fd325, %f163;
	add.f64 	%fd326, %fd325, 0d3FB999999999999A;
	cvt.rn.f32.f64 	%f164, %fd326;
	cvt.f64.f32 	%fd327, %f164;
	add.f64 	%fd328, %fd327, 0d3FB999999999999A;
	cvt.rn.f32.f64 	%f165, %fd328;
	cvt.f64.f32 	%fd329, %f165;
	add.f64 	%fd330, %fd329, 0d3FB999999999999A;
	cvt.rn.f32.f64 	%f166, %fd330;
	cvt.f64.f32 	%fd331, %f166;
	add.f64 	%fd332, %fd331, 0d3FB999999999999A;
	cvt.rn.f32.f64 	%f167, %fd332;
	cvt.f64.f32 	%fd333, %f167;
	add.f64 	%fd334, %fd333, 0d3FB999999999999A;
	cvt.rn.f32.f64 	%f168, %fd334;
	cvt.f64.f32 	%fd335, %f168;
	add.f64 	%fd336, %fd335, 0d3FB999999999999A;
	cvt.rn.f32.f64 	%f169, %fd336;
	cvt.f64.f32 	%fd337, %f169;
	add.f64 	%fd338, %fd337, 0d3FB999999999999A;
	cvt.rn.f32.f64 	%f170, %fd338;
	cvt.f64.f32 	%fd339, %f170;
	add.f64 	%fd340, %fd339, 0d3FB999999999999A;
	cvt.rn.f32.f64 	%f171, %fd340;
	cvt.f64.f32 	%fd341, %f171;
	add.f64 	%fd342, %fd341, 0d3FB999999999999A;
	cvt.rn.f32.f64 	%f172, %fd342;
	cvt.f64.f32 	%fd343, %f172;
	add.f64 	%fd344, %fd343, 0d3FB999999999999A;
	cvt.rn.f32.f64 	%f173, %fd344;
	cvt.f64.f32 	%fd345, %f173;
	add.f64 	%fd346, %fd345, 0d3FB999999999999A;
	cvt.rn.f32.f64 	%f174, %fd346;
	cvt.f64.f32 	%fd347, %f174;
	add.f64 	%fd348, %fd347, 0d3FB999999999999A;
	cvt.rn.f32.f64 	%f175, %fd348;
	cvt.f64.f32 	%fd349, %f175;
	add.f64 	%fd350, %fd349, 0d3FB999999999999A;
	cvt.rn.f32.f64 	%f176, %fd350;
	cvt.f64.f32 	%fd351, %f176;
	add.f64 	%fd352, %fd351, 0d3FB999999999999A;
	cvt.rn.f32.f64 	%f177, %fd352;
	cvt.f64.f32 	%fd353, %f177;
	add.f64 	%fd354, %fd353, 0d3FB999999999999A;
	cvt.rn.f32.f64 	%f178, %fd354;
	cvt.f64.f32 	%fd355, %f178;
	add.f64 	%fd356, %fd355, 0d3FB999999999999A;
	cvt.rn.f32.f64 	%f179, %fd356;
	cvt.f64.f32 	%fd357, %f179;
	add.f64 	%fd358, %fd357, 0d3FB999999999999A;
	cvt.rn.f32.f64 	%f180, %fd358;
	cvt.f64.f32 	%fd359, %f180;
	add.f64 	%fd360, %fd359, 0d3FB999999999999A;
	cvt.rn.f32.f64 	%f181, %fd360;
	cvt.f64.f32 	%fd361, %f181;
	add.f64 	%fd362, %fd361, 0d3FB999999999999A;
	cvt.rn.f32.f64 	%f182, %fd362;
	cvt.f64.f32 	%fd363, %f182;
	add.f64 	%fd364, %fd363, 0d3FB999999999999A;
	cvt.rn.f32.f64 	%f183, %fd364;
	cvt.f64.f32 	%fd365, %f183;
	add.f64 	%fd366, %fd365, 0d3FB999999999999A;
	cvt.rn.f32.f64 	%f184, %fd366;
	cvt.f64.f32 	%fd367, %f184;
	add.f64 	%fd368, %fd367, 0d3FB999999999999A;
	cvt.rn.f32.f64 	%f185, %fd368;
	cvt.f64.f32 	%fd369, %f185;
	add.f64 	%fd370, %fd369, 0d3FB999999999999A;
	cvt.rn.f32.f64 	%f186, %fd370;
	cvt.f64.f32 	%fd371, %f186;
	add.f64 	%fd372, %fd371, 0d3FB999999999999A;
	cvt.rn.f32.f64 	%f187, %fd372;
	cvt.f64.f32 	%fd373, %f187;
	add.f64 	%fd374, %fd373, 0d3FB999999999999A;
	cvt.rn.f32.f64 	%f188, %fd374;
	cvt.f64.f32 	%fd375, %f188;
	add.f64 	%fd376, %fd375, 0d3FB999999999999A;
	cvt.rn.f32.f64 	%f189, %fd376;
	cvt.f64.f32 	%fd377, %f189;
	add.f64 	%fd378, %fd377, 0d3FB999999999999A;
	cvt.rn.f32.f64 	%f190, %fd378;
	cvt.f64.f32 	%fd379, %f190;
	add.f64 	%fd380, %fd379, 0d3FB999999999999A;
	cvt.rn.f32.f64 	%f191, %fd380;
	cvt.f64.f32 	%fd381, %f191;
	add.f64 	%fd382, %fd381, 0d3FB999999999999A;
	cvt.rn.f32.f64 	%f192, %fd382;
	cvt.f64.f32 	%fd383, %f192;
	add.f64 	%fd384, %fd383, 0d3FB999999999999A;
	cvt.rn.f32.f64 	%f193, %fd384;
	cvt.f64.f32 	%fd385, %f193;
	add.f64 	%fd386, %fd385, 0d3FB999999999999A;
	cvt.rn.f32.f64 	%f194, %fd386;
	cvt.f64.f32 	%fd387, %f194;
	add.f64 	%fd388, %fd387, 0d3FB999999999999A;
	cvt.rn.f32.f64 	%f195, %fd388;
	cvt.f64.f32 	%fd389, %f195;
	add.f64 	%fd390, %fd389, 0d3FB999999999999A;
	cvt.rn.f32.f64 	%f196, %fd390;
	cvt.f64.f32 	%fd391, %f196;
	add.f64 	%fd392, %fd391, 0d3FB999999999999A;
	cvt.rn.f32.f64 	%f197, %fd392;
	cvt.f64.f32 	%fd393, %f197;
	add.f64 	%fd394, %fd393, 0d3FB999999999999A;
	cvt.rn.f32.f64 	%f198, %fd394;
	cvt.f64.f32 	%fd395, %f198;
	add.f64 	%fd396, %fd395, 0d3FB999999999999A;
	cvt.rn.f32.f64 	%f199, %fd396;
	cvt.f64.f32 	%fd397, %f199;
	add.f64 	%fd398, %fd397, 0d3FB999999999999A;
	cvt.rn.f32.f64 	%f200, %fd398;
	cvt.f64.f32 	%fd399, %f200;
	add.f64 	%fd400, %fd399, 0d3FB999999999999A;
	cvt.rn.f32.f64 	%f201, %fd400;
	add.s64 	%rd10, %rd1, %rd5;
	st.global.f32 	[%rd10], %f201;
	bra.uni 	$L__BB0_3;
$L__BB0_2:
	cvt.f64.f32 	%fd1, %f1;
	add.f64 	%fd2, %fd1, 0d3FC999999999999A;
	cvt.rn.f32.f64 	%f2, %fd2;
	cvt.f64.f32 	%fd3, %f2;
	add.f64 	%fd4, %fd3, 0d3FC999999999999A;
	cvt.rn.f32.f64 	%f3, %fd4;
	cvt.f64.f32 	%fd5, %f3;
	add.f64 	%fd6, %fd5, 0d3FC999999999999A;
	cvt.rn.f32.f64 	%f4, %fd6;
	cvt.f64.f32 	%fd7, %f4;
	add.f64 	%fd8, %fd7, 0d3FC999999999999A;
	cvt.rn.f32.f64 	%f5, %fd8;
	cvt.f64.f32 	%fd9, %f5;
	add.f64 	%fd10, %fd9, 0d3FC999999999999A;
	cvt.rn.f32.f64 	%f6, %fd10;
	cvt.f64.f32 	%fd11, %f6;
	add.f64 	%fd12, %fd11, 0d3FC999999999999A;
	cvt.rn.f32.f64 	%f7, %fd12;
	cvt.f64.f32 	%fd13, %f7;
	add.f64 	%fd14, %fd13, 0d3FC999999999999A;
	cvt.rn.f32.f64 	%f8, %fd14;
	cvt.f64.f32 	%fd15, %f8;
	add.f64 	%fd16, %fd15, 0d3FC999999999999A;
	cvt.rn.f32.f64 	%f9, %fd16;
	cvt.f64.f32 	%fd17, %f9;
	add.f64 	%fd18, %fd17, 0d3FC999999999999A;
	cvt.rn.f32.f64 	%f10, %fd18;
	cvt.f64.f32 	%fd19, %f10;
	add.f64 	%fd20, %fd19, 0d3FC999999999999A;
	cvt.rn.f32.f64 	%f11, %fd20;
	cvt.f64.f32 	%fd21, %f11;
	add.f64 	%fd22, %fd21, 0d3FC999999999999A;
	cvt.rn.f32.f64 	%f12, %fd22;
	cvt.f64.f32 	%fd23, %f12;
	add.f64 	%fd24, %fd23, 0d3FC999999999999A;
	cvt.rn.f32.f64 	%f13, %fd24;
	cvt.f64.f32 	%fd25, %f13;
	add.f64 	%fd26, %fd25, 0d3FC999999999999A;
	cvt.rn.f32.f64 	%f14, %fd26;
	cvt.f64.f32 	%fd27, %f14;
	add.f64 	%fd28, %fd27, 0d3FC999999999999A;
	cvt.rn.f32.f64 	%f15, %fd28;
	cvt.f64.f32 	%fd29, %f15;
	add.f64 	%fd30, %fd29, 0d3FC999999999999A;
	cvt.rn.f32.f64 	%f16, %fd30;
	cvt.f64.f32 	%fd31, %f16;
	add.f64 	%fd32, %fd31, 0d3FC999999999999A;
	cvt.rn.f32.f64 	%f17, %fd32;
	cvt.f64.f32 	%fd33, %f17;
	add.f64 	%fd34, %fd33, 0d3FC999999999999A;
	cvt.rn.f32.f64 	%f18, %fd34;
	cvt.f64.f32 	%fd35, %f18;
	add.f64 	%fd36, %fd35, 0d3FC999999999999A;
	cvt.rn.f32.f64 	%f19, %fd36;
	cvt.f64.f32 	%fd37, %f19;
	add.f64 	%fd38, %fd37, 0d3FC999999999999A;
	cvt.rn.f32.f64 	%f20, %fd38;
	cvt.f64.f32 	%fd39, %f20;
	add.f64 	%fd40, %fd39, 0d3FC999999999999A;
	cvt.rn.f32.f64 	%f21, %fd40;
	cvt.f64.f32 	%fd41, %f21;
	add.f64 	%fd42, %fd41, 0d3FC999999999999A;
	cvt.rn.f32.f64 	%f22, %fd42;
	cvt.f64.f32 	%fd43, %f22;
	add.f64 	%fd44, %fd43, 0d3FC999999999999A;
	cvt.rn.f32.f64 	%f23, %fd44;
	cvt.f64.f32 	%fd45, %f23;
	add.f64 	%fd46, %fd45, 0d3FC999999999999A;
	cvt.rn.f32.f64 	%f24, %fd46;
	cvt.f64.f32 	%fd47, %f24;
	add.f64 	%fd48, %fd47, 0d3FC999999999999A;
	cvt.rn.f32.f64 	%f25, %fd48;
	cvt.f64.f32 	%fd49, %f25;
	add.f64 	%fd50, %fd49, 0d3FC999999999999A;
	cvt.rn.f32.f64 	%f26, %fd50;
	cvt.f64.f32 	%fd51, %f26;
	add.f64 	%fd52, %fd51, 0d3FC999999999999A;
	cvt.rn.f32.f64 	%f27, %fd52;
	cvt.f64.f32 	%fd53, %f27;
	add.f64 	%fd54, %fd53, 0d3FC999999999999A;
	cvt.rn.f32.f64 	%f28, %fd54;
	cvt.f64.f32 	%fd55, %f28;
	add.f64 	%fd56, %fd55, 0d3FC999999999999A;
	cvt.rn.f32.f64 	%f29, %fd56;
	cvt.f64.f32 	%fd57, %f29;
	add.f64 	%fd58, %fd57, 0d3FC999999999999A;
	cvt.rn.f32.f64 	%f30, %fd58;
	cvt.f64.f32 	%fd59, %f30;
	add.f64 	%fd60, %fd59, 0d3FC999999999999A;
	cvt.rn.f32.f64 	%f31, %fd60;
	cvt.f64.f32 	%fd61, %f31;
	add.f64 	%fd62, %fd61, 0d3FC999999999999A;
	cvt.rn.f32.f64 	%f32, %fd62;
	cvt.f64.f32 	%fd63, %f32;
	add.f64 	%fd64, %fd63, 0d3FC999999999999A;
	cvt.rn.f32.f64 	%f33, %fd64;
	cvt.f64.f32 	%fd65, %f33;
	add.f64 	%fd66, %fd65, 0d3FC999999999999A;
	cvt.rn.f32.f64 	%f34, %fd66;
	cvt.f64.f32 	%fd67, %f34;
	add.f64 	%fd68, %fd67, 0d3FC999999999999A;
	cvt.rn.f32.f64 	%f35, %fd68;
	cvt.f64.f32 	%fd69, %f35;
	add.f64 	%fd70, %fd69, 0d3FC999999999999A;
	cvt.rn.f32.f64 	%f36, %fd70;
	cvt.f64.f32 	%fd71, %f36;
	add.f64 	%fd72, %fd71, 0d3FC999999999999A;
	cvt.rn.f32.f64 	%f37, %fd72;
	cvt.f64.f32 	%fd73, %f37;
	add.f64 	%fd74, %fd73, 0d3FC999999999999A;
	cvt.rn.f32.f64 	%f38, %fd74;
	cvt.f64.f32 	%fd75, %f38;
	add.f64 	%fd76, %fd75, 0d3FC999999999999A;
	cvt.rn.f32.f64 	%f39, %fd76;
	cvt.f64.f32 	%fd77, %f39;
	add.f64 	%fd78, %fd77, 0d3FC999999999999A;
	cvt.rn.f32.f64 	%f40, %fd78;
	cvt.f64.f32 	%fd79, %f40;
	add.f64 	%fd80, %fd79, 0d3FC999999999999A;
	cvt.rn.f32.f64 	%f41, %fd80;
	cvt.f64.f32 	%fd81, %f41;
	add.f64 	%fd82, %fd81, 0d3FC999999999999A;
	cvt.rn.f32.f64 	%f42, %fd82;
	cvt.f64.f32 	%fd83, %f42;
	add.f64 	%fd84, %fd83, 0d3FC999999999999A;
	cvt.rn.f32.f64 	%f43, %fd84;
	cvt.f64.f32 	%fd85, %f43;
	add.f64 	%fd86, %fd85, 0d3FC999999999999A;
	cvt.rn.f32.f64 	%f44, %fd86;
	cvt.f64.f32 	%fd87, %f44;
	add.f64 	%fd88, %fd87, 0d3FC999999999999A;
	cvt.rn.f32.f64 	%f45, %fd88;
	cvt.f64.f32 	%fd89, %f45;
	add.f64 	%fd90, %fd89, 0d3FC999999999999A;
	cvt.rn.f32.f64 	%f46, %fd90;
	cvt.f64.f32 	%fd91, %f46;
	add.f64 	%fd92, %fd91, 0d3FC999999999999A;
	cvt.rn.f32.f64 	%f47, %fd92;
	cvt.f64.f32 	%fd93, %f47;
	add.f64 	%fd94, %fd93, 0d3FC999999999999A;
	cvt.rn.f32.f64 	%f48, %fd94;
	cvt.f64.f32 	%fd95, %f48;
	add.f64 	%fd96, %fd95, 0d3FC999999999999A;
	cvt.rn.f32.f64 	%f49, %fd96;
	cvt.f64.f32 	%fd97, %f49;
	add.f64 	%fd98, %fd97, 0d3FC999999999999A;
	cvt.rn.f32.f64 	%f50, %fd98;
	cvt.f64.f32 	%fd99, %f50;
	add.f64 	%fd100, %fd99, 0d3FC999999999999A;
	cvt.rn.f32.f64 	%f51, %fd100;
	cvt.f64.f32 	%fd101, %f51;
	add.f64 	%fd102, %fd101, 0d3FC999999999999A;
	cvt.rn.f32.f64 	%f52, %fd102;
	cvt.f64.f32 	%fd103, %f52;
	add.f64 	%fd104, %fd103, 0d3FC999999999999A;
	cvt.rn.f32.f64 	%f53, %fd104;
	cvt.f64.f32 	%fd105, %f53;
	add.f64 	%fd106, %fd105, 0d3FC999999999999A;
	cvt.rn.f32.f64 	%f54, %fd106;
	cvt.f64.f32 	%fd107, %f54;
	add.f64 	%fd108, %fd107, 0d3FC999999999999A;
	cvt.rn.f32.f64 	%f55, %fd108;
	cvt.f64.f32 	%fd109, %f55;
	add.f64 	%fd110, %fd109, 0d3FC999999999999A;
	cvt.rn.f32.f64 	%f56, %fd110;
	cvt.f64.f32 	%fd111, %f56;
	add.f64 	%fd112, %fd111, 0d3FC999999999999A;
	cvt.rn.f32.f64 	%f57, %fd112;
	cvt.f64.f32 	%fd113, %f57;
	add.f64 	%fd114, %fd113, 0d3FC999999999999A;
	cvt.rn.f32.f64 	%f58, %fd114;
	cvt.f64.f32 	%fd115, %f58;
	add.f64 	%fd116, %fd115, 0d3FC999999999999A;
	cvt.rn.f32.f64 	%f59, %fd116;
	cvt.f64.f32 	%fd117, %f59;
	add.f64 	%fd118, %fd117, 0d3FC999999999999A;
	cvt.rn.f32.f64 	%f60, %fd118;
	cvt.f64.f32 	%fd119, %f60;
	add.f64 	%fd120, %fd119, 0d3FC999999999999A;
	cvt.rn.f32.f64 	%f61, %fd120;
	cvt.f64.f32 	%fd121, %f61;
	add.f64 	%fd122, %fd121, 0d3FC999999999999A;
	cvt.rn.f32.f64 	%f62, %fd122;
	cvt.f64.f32 	%fd123, %f62;
	add.f64 	%fd124, %fd123, 0d3FC999999999999A;
	cvt.rn.f32.f64 	%f63, %fd124;
	cvt.f64.f32 	%fd125, %f63;
	add.f64 	%fd126, %fd125, 0d3FC999999999999A;
	cvt.rn.f32.f64 	%f64, %fd126;
	cvt.f64.f32 	%fd127, %f64;
	add.f64 	%fd128, %fd127, 0d3FC999999999999A;
	cvt.rn.f32.f64 	%f65, %fd128;
	cvt.f64.f32 	%fd129, %f65;
	add.f64 	%fd130, %fd129, 0d3FC999999999999A;
	cvt.rn.f32.f64 	%f66, %fd130;
	cvt.f64.f32 	%fd131, %f66;
	add.f64 	%fd132, %fd131, 0d3FC999999999999A;
	cvt.rn.f32.f64 	%f67, %fd132;
	cvt.f64.f32 	%fd133, %f67;
	add.f64 	%fd134, %fd133, 0d3FC999999999999A;
	cvt.rn.f32.f64 	%f68, %fd134;
	cvt.f64.f32 	%fd135, %f68;
	add.f64 	%fd136, %fd135, 0d3FC999999999999A;
	cvt.rn.f32.f64 	%f69, %fd136;
	cvt.f64.f32 	%fd137, %f69;
	add.f64 	%fd138, %fd137, 0d3FC999999999999A;
	cvt.rn.f32.f64 	%f70, %fd138;
	cvt.f64.f32 	%fd139, %f70;
	add.f64 	%fd140, %fd139, 0d3FC999999999999A;
	cvt.rn.f32.f64 	%f71, %fd140;
	cvt.f64.f32 	%fd141, %f71;
	add.f64 	%fd142, %fd141, 0d3FC999999999999A;
	cvt.rn.f32.f64 	%f72, %fd142;
	cvt.f64.f32 	%fd143, %f72;
	add.f64 	%fd144, %fd143, 0d3FC999999999999A;
	cvt.rn.f32.f64 	%f73, %fd144;
	cvt.f64.f32 	%fd145, %f73;
	add.f64 	%fd146, %fd145, 0d3FC999999999999A;
	cvt.rn.f32.f64 	%f74, %fd146;
	cvt.f64.f32 	%fd147, %f74;
	add.f64 	%fd148, %fd147, 0d3FC999999999999A;
	cvt.rn.f32.f64 	%f75, %fd148;
	cvt.f64.f32 	%fd149, %f75;
	add.f64 	%fd150, %fd149, 0d3FC999999999999A;
	cvt.rn.f32.f64 	%f76, %fd150;
	cvt.f64.f32 	%fd151, %f76;
	add.f64 	%fd152, %fd151, 0d3FC999999999999A;
	cvt.rn.f32.f64 	%f77, %fd152;
	cvt.f64.f32 	%fd153, %f77;
	add.f64 	%fd154, %fd153, 0d3FC999999999999A;
	cvt.rn.f32.f64 	%f78, %fd154;
	cvt.f64.f32 	%fd155, %f78;
	add.f64 	%fd156, %fd155, 0d3FC999999999999A;
	cvt.rn.f32.f64 	%f79, %fd156;
	cvt.f64.f32 	%fd157, %f79;
	add.f64 	%fd158, %fd157, 0d3FC999999999999A;
	cvt.rn.f32.f64 	%f80, %fd158;
	cvt.f64.f32 	%fd159, %f80;
	add.f64 	%fd160, %fd159, 0d3FC999999999999A;
	cvt.rn.f32.f64 	%f81, %fd160;
	cvt.f64.f32 	%fd161, %f81;
	add.f64 	%fd162, %fd161, 0d3FC999999999999A;
	cvt.rn.f32.f64 	%f82, %fd162;
	cvt.f64.f32 	%fd163, %f82;
	add.f64 	%fd164, %fd163, 0d3FC999999999999A;
	cvt.rn.f32.f64 	%f83, %fd164;
	cvt.f64.f32 	%fd165, %f83;
	add.f64 	%fd166, %fd165, 0d3FC999999999999A;
	cvt.rn.f32.f64 	%f84, %fd166;
	cvt.f64.f32 	%fd167, %f84;
	add.f64 	%fd168, %fd167, 0d3FC999999999999A;
	cvt.rn.f32.f64 	%f85, %fd168;
	cvt.f64.f32 	%fd169, %f85;
	add.f64 	%fd170, %fd169, 0d3FC999999999999A;
	cvt.rn.f32.f64 	%f86, %fd170;
	cvt.f64.f32 	%fd171, %f86;
	add.f64 	%fd172, %fd171, 0d3FC999999999999A;
	cvt.rn.f32.f64 	%f87, %fd172;
	cvt.f64.f32 	%fd173, %f87;
	add.f64 	%fd174, %fd173, 0d3FC999999999999A;
	cvt.rn.f32.f64 	%f88, %fd174;
	cvt.f64.f32 	%fd175, %f88;
	add.f64 	%fd176, %fd175, 0d3FC999999999999A;
	cvt.rn.f32.f64 	%f89, %fd176;
	cvt.f64.f32 	%fd177, %f89;
	add.f64 	%fd178, %fd177, 0d3FC999999999999A;
	cvt.rn.f32.f64 	%f90, %fd178;
	cvt.f64.f32 	%fd179, %f90;
	add.f64 	%fd180, %fd179, 0d3FC999999999999A;
	cvt.rn.f32.f64 	%f91, %fd180;
	cvt.f64.f32 	%fd181, %f91;
	add.f64 	%fd182, %fd181, 0d3FC999999999999A;
	cvt.rn.f32.f64 	%f92, %fd182;
	cvt.f64.f32 	%fd183, %f92;
	add.f64 	%fd184, %fd183, 0d3FC999999999999A;
	cvt.rn.f32.f64 	%f93, %fd184;
	cvt.f64.f32 	%fd185, %f93;
	add.f64 	%fd186, %fd185, 0d3FC999999999999A;
	cvt.rn.f32.f64 	%f94, %fd186;
	cvt.f64.f32 	%fd187, %f94;
	add.f64 	%fd188, %fd187, 0d3FC999999999999A;
	cvt.rn.f32.f64 	%f95, %fd188;
	cvt.f64.f32 	%fd189, %f95;
	add.f64 	%fd190, %fd189, 0d3FC999999999999A;
	cvt.rn.f32.f64 	%f96, %fd190;
	cvt.f64.f32 	%fd191, %f96;
	add.f64 	%fd192, %fd191, 0d3FC999999999999A;
	cvt.rn.f32.f64 	%f97, %fd192;
	cvt.f64.f32 	%fd193, %f97;
	add.f64 	%fd194, %fd193, 0d3FC999999999999A;
	cvt.rn.f32.f64 	%f98, %fd194;
	cvt.f64.f32 	%fd195, %f98;
	add.f64 	%fd196, %fd195, 0d3FC999999999999A;
	cvt.rn.f32.f64 	%f99, %fd196;
	cvt.f64.f32 	%fd197, %f99;
	add.f64 	%fd198, %fd197, 0d3FC999999999999A;
	cvt.rn.f32.f64 	%f100, %fd198;
	cvt.f64.f32 	%fd199, %f100;
	add.f64 	%fd200, %fd199, 0d3FC999999999999A;
	cvt.rn.f32.f64 	%f101, %fd200;
	add.s64 	%rd8, %rd1, %rd5;
	st.global.f32 	[%rd8], %f101;
$L__BB0_3:
	ret;

}
	// .globl	_Z14kernel_warp_koPKfPf
.visible .entry _Z14kernel_warp_koPKfPf(
	.param .u64 .ptr .align 1 _Z14kernel_warp_koPKfPf_param_0,
	.param .u64 .ptr .align 1 _Z14kernel_warp_koPKfPf_param_1
)
{
	.reg .pred 	%p<2>;
	.reg .b32 	%r<6>;
	.reg .b32 	%f<202>;
	.reg .b64 	%rd<11>;
	.reg .b64 	%fd<401>;

	ld.param.u64 	%rd2, [_Z14kernel_warp_koPKfPf_param_0];
	ld.param.u64 	%rd3, [_Z14kernel_warp_koPKfPf_param_1];
	cvta.to.global.u64 	%rd1, %rd3;
	cvta.to.global.u64 	%rd4, %rd2;
	mov.u32 	%r2, %ctaid.x;
	mov.u32 	%r3, %ntid.x;
	mov.u32 	%r4, %tid.x;
	mad.lo.s32 	%r1, %r2, %r3, %r4;
	mul.wide.u32 	%rd5, %r1, 4;
	add.s64 	%rd6, %rd4, %rd5;
	ld.global.f32 	%f1, [%rd6];
	and.b32  	%r5, %r4, 1;
	setp.eq.b32 	%p1, %r5, 1;
	@%p1 bra 	$L__BB1_2;
	cvt.f64.f32 	%fd201, %f1;
	add.f64 	%fd202, %fd201, 0d3FB999999999999A;
	cvt.rn.f32.f64 	%f102, %fd202;
	cvt.f64.f32 	%fd203, %f102;
	add.f64 	%fd204, %fd203, 0d3FB999999999999A;
	cvt.rn.f32.f64 	%f103, %fd204;
	cvt.f64.f32 	%fd205, %f103;
	add.f64 	%fd206, %fd205, 0d3FB999999999999A;
	cvt.rn.f32.f64 	%f104, %fd206;
	cvt.f64.f32 	%fd207, %f104;
	add.f64 	%fd208, %fd207, 0d3FB999999999999A;
	cvt.rn.f32.f64 	%f105, %fd208;
	cvt.f64.f32 	%fd209, %f105;
	add.f64 	%fd210, %fd209, 0d3FB999999999999A;
	cvt.rn.f32.f64 	%f106, %fd210;
	cvt.f64.f32 	%fd211, %f106;
	add.f64 	%fd212, %fd211, 0d3FB999999999999A;
	cvt.rn.f32.f64 	%f107, %fd212;
	cvt.f64.f32 	%fd213, %f107;
	add.f64 	%fd214, %fd213, 0d3FB999999999999A;
	cvt.rn.f32.f64 	%f108, %fd214;
	cvt.f64.f32 	%fd215, %f108;
	add.f64 	%fd216, %fd215, 0d3FB999999999999A;
	cvt.rn.f32.f64 	%f109, %fd216;
	cvt.f64.f32 	%fd217, %f109;
	add.f64 	%fd218, %fd217, 0d3FB999999999999A;
	cvt.rn.f32.f64 	%f110, %fd218;
	cvt.f64.f32 	%fd219, %f110;
	add.f64 	%fd220, %fd219, 0d3FB999999999999A;
	cvt.rn.f32.f64 	%f111, %fd220;
	cvt.f64.f32 	%fd221, %f111;
	add.f64 	%fd222, %fd221, 0d3FB999999999999A;
	cvt.rn.f32.f64 	%f112, %fd222;
	cvt.f64.f32 	%fd223, %f112;
	add.f64 	%fd224, %fd223, 0d3FB999999999999A;
	cvt.rn.f32.f64 	%f113, %fd224;
	cvt.f64.f32 	%fd225, %f113;
	add.f64 	%fd226, %fd225, 0d3FB999999999999A;
	cvt.rn.f32.f64 	%f114, %fd226;
	cvt.f64.f32 	%fd227, %f114;
	add.f64 	%fd228, %fd227, 0d3FB999999999999A;
	cvt.rn.f32.f64 	%f115, %fd228;
	cvt.f64.f32 	%fd229, %f115;
	add.f64 	%fd230, %fd229, 0d3FB999999999999A;
	cvt.rn.f32.f64 	%f116, %fd230;
	cvt.f64.f32 	%fd231, %f116;
	add.f64 	%fd232, %fd231, 0d3FB999999999999A;
	cvt.rn.f32.f64 	%f117, %fd232;
	cvt.f64.f32 	%fd233, %f117;
	add.f64 	%fd234, %fd233, 0d3FB999999999999A;
	cvt.rn.f32.f64 	%f118, %fd234;
	cvt.f64.f32 	%fd235, %f118;
	add.f64 	%fd236, %fd235, 0d3FB999999999999A;
	cvt.rn.f32.f64 	%f119, %fd236;
	cvt.f64.f32 	%fd237, %f119;
	add.f64 	%fd238, %fd237, 0d3FB999999999999A;
	cvt.rn.f32.f64 	%f120, %fd238;
	cvt.f64.f32 	%fd239, %f120;
	add.f64 	%fd240, %fd239, 0d3FB999999999999A;
	cvt.rn.f32.f64 	%f121, %fd240;
	cvt.f64.f32 	%fd241, %f121;
	add.f64 	%fd242, %fd241, 0d3FB999999999999A;
	cvt.rn.f32.f64 	%f122, %fd242;
	cvt.f64.f32 	%fd243, %f122;
	add.f64 	%fd244, %fd243, 0d3FB999999999999A;
	cvt.rn.f32.f64 	%f123, %fd244;
	cvt.f64.f32 	%fd245, %f123;
	add.f64 	%fd246, %fd245, 0d3FB999999999999A;
	cvt.rn.f32.f64 	%f124, %fd246;
	cvt.f64.f32 	%fd247, %f124;
	add.f64 	%fd248, %fd247, 0d3FB999999999999A;
	cvt.rn.f32.f64 	%f125, %fd248;
	cvt.f64.f32 	%fd249, %f125;
	add.f64 	%fd250, %fd249, 0d3FB999999999999A;
	cvt.rn.f32.f64 	%f126, %fd250;
	cvt.f64.f32 	%fd251, %f126;
	add.f64 	%fd252, %fd251, 0d3FB999999999999A;
	cvt.rn.f32.f64 	%f127, %fd252;
	cvt.f64.f32 	%fd253, %f127;
	add.f64 	%fd254, %fd253, 0d3FB999999999999A;
	cvt.rn.f32.f64 	%f128, %fd254;
	cvt.f64.f32 	%fd255, %f128;
	add.f64 	%fd256, %fd255, 0d3FB999999999999A;
	cvt.rn.f32.f64 	%f129, %fd256;
	cvt.f64.f32 	%fd257, %f129;
	add.f64 	%fd258, %fd257, 0d3FB999999999999A;
	cvt.rn.f32.f64 	%f130, %fd258;
	cvt.f64.f32 	%fd259, %f130;
	add.f64 	%fd260, %fd259, 0d3FB999999999999A;
	cvt.rn.f32.f64 	%f131, %fd260;
	cvt.f64.f32 	%fd261, %f131;
	add.f64 	%fd262, %fd261, 0d3FB999999999999A;
	cvt.rn.f32.f64 	%f132, %fd262;
	cvt.f64.f32 	%fd263, %f132;
	add.f64 	%fd264, %fd263, 0d3FB999999999999A;
	cvt.rn.f32.f64 	%f133, %fd264;
	cvt.f64.f32 	%fd265, %f133;
	add.f64 	%fd266, %fd265, 0d3FB999999999999A;
	cvt.rn.f32.f64 	%f134, %fd266;
	cvt.f64.f32 	%fd267, %f134;
	add.f64 	%fd268, %fd267, 0d3FB999999999999A;
	cvt.rn.f32.f64 	%f135, %fd268;
	cvt.f64.f32 	%fd269, %f135;
	add.f64 	%fd270, %fd269, 0d3FB999999999999A;
	cvt.rn.f32.f64 	%f136, %fd270;
	cvt.f64.f32 	%fd271, %f136;
	add.f64 	%fd272, %fd271, 0d3FB999999999999A;
	cvt.rn.f32.f64 	%f137, %fd272;
	cvt.f64.f32 	%fd273, %f137;
	add.f64 	%fd274, %fd273, 0d3FB999999999999A;
	cvt.rn.f32.f64 	%f138, %fd274;
	cvt.f64.f32 	%fd275, %f138;
	add.f64 	%fd276, %fd275, 0d3FB999999999999A;
	cvt.rn.f32.f64 	%f139, %fd276;
	cvt.f64.f32 	%fd277, %f139;
	add.f64 	%fd278, %fd277, 0d3FB999999999999A;
	cvt.rn.f32.f64 	%f140, %fd278;
	cvt.f64.f32 	%fd279, %f140;
	add.f64 	%fd280, %fd279, 0d3FB999999999999A;
	cvt.rn.f32.f64 	%f141, %fd280;
	cvt.f64.f32 	%fd281, %f141;
	add.f64 	%fd282, %fd281, 0d3FB999999999999A;
	cvt.rn.f32.f64 	%f142, %fd282;
	cvt.f64.f32 	%fd283, %f142;
	add.f64 	%fd284, %fd283, 0d3FB999999999999A;
	cvt.rn.f32.f64 	%f143, %fd284;
	cvt.f64.f32 	%fd285, %f143;
	add.f64 	%fd286, %fd285, 0d3FB999999999999A;
	cvt.rn.f32.f64 	%f144, %fd286;
	cvt.f64.f32 	%fd287, %f144;
	add.f64 	%fd288, %fd287, 0d3FB999999999999A;
	cvt.rn.f32.f64 	%f145, %fd288;
	cvt.f64.f32 	%fd289, %f145;
	add.f64 	%fd290, %fd289, 0d3FB999999999999A;
	cvt.rn.f32.f64 	%f146, %fd290;
	cvt.f64.f32 	%fd291, %f146;
	add.f64 	%fd292, %fd291, 0d3FB999999999999A;
	cvt.rn.f32.f64 	%f147, %fd292;
	cvt.f64.f32 	%fd293, %f147;
	add.f64 	%fd294, %fd293, 0d3FB999999999999A;
	cvt.rn.f32.f64 	%f148, %fd294;
	cvt.f64.f32 	%fd295, %f148;
	add.f64 	%fd296, %fd295, 0d3FB999999999999A;
	cvt.rn.f32.f64 	%f149, %fd296;
	cvt.f64.f32 	%fd297, %f149;
	add.f64 	%fd298, %fd297, 0d3FB999999999999A;
	cvt.rn.f32.f64 	%f150, %fd298;
	cvt.f64.f32 	%fd299, %f150;
	add.f64 	%fd300, %fd299, 0d3FB999999999999A;
	cvt.rn.f32.f64 	%f151, %fd300;
	cvt.f64.f32 	%fd301, %f151;
	add.f64 	%fd302, %fd301, 0d3FB999999999999A;
	cvt.rn.f32.f64 	%f152, %fd302;
	cvt.f64.f32 	%fd303, %f152;
	add.f64 	%fd304, %fd303, 0d3FB999999999999A;
	cvt.rn.f32.f64 	%f153, %fd304;
	cvt.f64.f32 	%fd305, %f153;
	add.f64 	%fd306, %fd305, 0d3FB999999999999A;
	cvt.rn.f32.f64 	%f154, %fd306;
	cvt.f64.f32 	%fd307, %f154;
	add.f64 	%fd308, %fd307, 0d3FB999999999999A;
	cvt.rn.f32.f64 	%f155, %fd308;
	cvt.f64.f32 	%fd309, %f155;
	add.f64 	%fd310, %fd309, 0d3FB999999999999A;
	cvt.rn.f32.f64 	%f156, %fd310;
	cvt.f64.f32 	%fd311, %f156;
	add.f64 	%fd312, %fd311, 0d3FB999999999999A;
	cvt.rn.f32.f64 	%f157, %fd312;
	cvt.f64.f32 	%fd313, %f157;
	add.f64 	%fd314, %fd313, 0d3FB999999999999A;
	cvt.rn.f32.f64 	%f158, %fd314;
	cvt.f64.f32 	%fd315, %f158;
	add.f64 	%fd316, %fd315, 0d3FB999999999999A;
	cvt.rn.f32.f64 	%f159, %fd316;
	cvt.f64.f32 	%fd317, %f159;
	add.f64 	%fd318, %fd317, 0d3FB999999999999A;
	cvt.rn.f32.f64 	%f160, %fd318;
	cvt.f64.f32 	%fd319, %f160;
	add.f64 	%fd320, %fd319, 0d3FB999999999999A;
	cvt.rn.f32.f64 	%f161, %fd320;
	cvt.f64.f32 	%fd321, %f161;
	add.f64 	%fd322, %fd321, 0d3FB999999999999A;
	cvt.rn.f32.f64 	%f162, %fd322;
	cvt.f64.f32 	%fd323, %f162;
	add.f64 	%fd324, %fd323, 0d3FB999999999999A;
	cvt.rn.f32.f64 	%f163, %fd324;
	cvt.f64.f32 	%fd325, %f163;
	add.f64 	%fd326, %fd325, 0d3FB999999999999A;
	cvt.rn.f32.f64 	%f164, %fd326;
	cvt.f64.f32 	%fd327, %f164;
	add.f64 	%fd328, %fd327, 0d3FB999999999999A;
	cvt.rn.f32.f64 	%f165, %fd328;
	cvt.f64.f32 	%fd329, %f165;
	add.f64 	%fd330, %fd329, 0d3FB999999999999A;
	cvt.rn.f32.f64 	%f166, %fd330;
	cvt.f64.f32 	%fd331, %f166;
	add.f64 	%fd332, %fd331, 0d3FB999999999999A;
	cvt.rn.f32.f64 	%f167, %fd332;
	cvt.f64.f32 	%fd333, %f167;
	add.f64 	%fd334, %fd333, 0d3FB999999999999A;
	cvt.rn.f32.f64 	%f168, %fd334;
	cvt.f64.f32 	%fd335, %f168;
	add.f64 	%fd336, %fd335, 0d3FB999999999999A;
	cvt.rn.f32.f64 	%f169, %fd336;
	cvt.f64.f32 	%fd337, %f169;
	add.f64 	%fd338, %fd337, 0d3FB999999999999A;
	cvt.rn.f32.f64 	%f170, %fd338;
	cvt.f64.f32 	%fd339, %f170;
	add.f64 	%fd340, %fd339, 0d3FB999999999999A;
	cvt.rn.f32.f64 	%f171, %fd340;
	cvt.f64.f32 	%fd341, %f171;
	add.f64 	%fd342, %fd341, 0d3FB999999999999A;
	cvt.rn.f32.f64 	%f172, %fd342;
	cvt.f64.f32 	%fd343, %f172;
	add.f64 	%fd344, %fd343, 0d3FB999999999999A;
	cvt.rn.f32.f64 	%f173, %fd344;
	cvt.f64.f32 	%fd345, %f173;
	add.f64 	%fd346, %fd345, 0d3FB999999999999A;
	cvt.rn.f32.f64 	%f174, %fd346;
	cvt.f64.f32 	%fd347, %f174;
	add.f64 	%fd348, %fd347, 0d3FB999999999999A;
	cvt.rn.f32.f64 	%f175, %fd348;
	cvt.f64.f32 	%fd349, %f175;
	add.f64 	%fd350, %fd349, 0d3FB999999999999A;
	cvt.rn.f32.f64 	%f176, %fd350;
	cvt.f64.f32 	%fd351, %f176;
	add.f64 	%fd352, %fd351, 0d3FB999999999999A;
	cvt.rn.f32.f64 	%f177, %fd352;
	cvt.f64.f32 	%fd353, %f177;
	add.f64 	%fd354, %fd353, 0d3FB999999999999A;
	cvt.rn.f32.f64 	%f178, %fd354;
	cvt.f64.f32 	%fd355, %f178;
	add.f64 	%fd356, %fd355, 0d3FB999999999999A;
	cvt.rn.f32.f64 	%f179, %fd356;
	cvt.f64.f32 	%fd357, %f179;
	add.f64 	%fd358, %fd357, 0d3FB999999999999A;
	cvt.rn.f32.f64 	%f180, %fd358;
	cvt.f64.f32 	%fd359, %f180;
	add.f64 	%fd360, %fd359, 0d3FB999999999999A;
	cvt.rn.f32.f64 	%f181, %fd360;
	cvt.f64.f32 	%fd361, %f181;
	add.f64 	%fd362, %fd361, 0d3FB999999999999A;
	cvt.rn.f32.f64 	%f182, %fd362;
	cvt.f64.f32 	%fd363, %f182;
	add.f64 	%fd364, %fd363, 0d3FB999999999999A;
	cvt.rn.f32.f64 	%f183, %fd364;
	cvt.f64.f32 	%fd365, %f183;
	add.f64 	%fd366, %fd365, 0d3FB999999999999A;
	cvt.rn.f32.f64 	%f184, %fd366;
	cvt.f64.f32 	%fd367, %f184;
	add.f64 	%fd368, %fd367, 0d3FB999999999999A;
	cvt.rn.f32.f64 	%f185, %fd368;
	cvt.f64.f32 	%fd369, %f185;
	add.f64 	%fd370, %fd369, 0d3FB999999999999A;
	cvt.rn.f32.f64 	%f186, %fd370;
	cvt.f64.f32 	%fd371, %f186;
	add.f64 	%fd372, %fd371, 0d3FB999999999999A;
	cvt.rn.f32.f64 	%f187, %fd372;
	cvt.f64.f32 	%fd373, %f187;
	add.f64 	%fd374, %fd373, 0d3FB999999999999A;
	cvt.rn.f32.f64 	%f188, %fd374;
	cvt.f64.f32 	%fd375, %f188;
	add.f64 	%fd376, %fd375, 0d3FB999999999999A;
	cvt.rn.f32.f64 	%f189, %fd376;
	cvt.f64.f32 	%fd377, %f189;
	add.f64 	%fd378, %fd377, 0d3FB999999999999A;
	cvt.rn.f32.f64 	%f190, %fd378;
	cvt.f64.f32 	%fd379, %f190;
	add.f64 	%fd380, %fd379, 0d3FB999999999999A;
	cvt.rn.f32.f64 	%f191, %fd380;
	cvt.f64.f32 	%fd381, %f191;
	add.f64 	%fd382, %fd381, 0d3FB999999999999A;
	cvt.rn.f32.f64 	%f192, %fd382;
	cvt.f64.f32 	%fd383, %f192;
	add.f64 	%fd384, %fd383, 0d3FB999999999999A;
	cvt.rn.f32.f64 	%f193, %fd384;
	cvt.f64.f32 	%fd385, %f193;
	add.f64 	%fd386, %fd385, 0d3FB999999999999A;
	cvt.rn.f32.f64 	%f194, %fd386;
	cvt.f64.f32 	%fd387, %f194;
	add.f64 	%fd388, %fd387, 0d3FB999999999999A;
	cvt.rn.f32.f64 	%f195, %fd388;
	cvt.f64.f32 	%fd389, %f195;
	add.f64 	%fd390, %fd389, 0d3FB999999999999A;
	cvt.rn.f32.f64 	%f196, %fd390;
	cvt.f64.f32 	%fd391, %f196;
	add.f64 	%fd392, %fd391, 0d3FB999999999999A;
	cvt.rn.f32.f64 	%f197, %fd392;
	cvt.f64.f32 	%fd393, %f197;
	add.f64 	%fd394, %fd393, 0d3FB999999999999A;
	cvt.rn.f32.f64 	%f198, %fd394;
	cvt.f64.f32 	%fd395, %f198;
	add.f64 	%fd396, %fd395, 0d3FB999999999999A;
	cvt.rn.f32.f64 	%f199, %fd396;
	cvt.f64.f32 	%fd397, %f199;
	add.f64 	%fd398, %fd397, 0d3FB999999999999A;
	cvt.rn.f32.f64 	%f200, %fd398;
	cvt.f64.f32 	%fd399, %f200;
	add.f64 	%fd400, %fd399, 0d3FB999999999999A;
	cvt.rn.f32.f64 	%f201, %fd400;
	add.s64 	%rd10, %rd1, %rd5;
	st.global.f32 	[%rd10], %f201;
	bra.uni 	$L__BB1_3;
$L__BB1_2:
	cvt.f64.f32 	%fd1, %f1;
	add.f64 	%fd2, %fd1, 0d3FC999999999999A;
	cvt.rn.f32.f64 	%f2, %fd2;
	cvt.f64.f32 	%fd3, %f2;
	add.f64 	%fd4, %fd3, 0d3FC999999999999A;
	cvt.rn.f32.f64 	%f3, %fd4;
	cvt.f64.f32 	%fd5, %f3;
	add.f64 	%fd6, %fd5, 0d3FC999999999999A;
	cvt.rn.f32.f64 	%f4, %fd6;
	cvt.f64.f32 	%fd7, %f4;
	add.f64 	%fd8, %fd7, 0d3FC999999999999A;
	cvt.rn.f32.f64 	%f5, %fd8;
	cvt.f64.f32 	%fd9, %f5;
	add.f64 	%fd10, %fd9, 0d3FC999999999999A;
	cvt.rn.f32.f64 	%f6, %fd10;
	cvt.f64.f32 	%fd11, %f6;
	add.f64 	%fd12, %fd11, 0d3FC999999999999A;
	cvt.rn.f32.f64 	%f7, %fd12;
	cvt.f64.f32 	%fd13, %f7;
	add.f64 	%fd14, %fd13, 0d3FC999999999999A;
	cvt.rn.f32.f64 	%f8, %fd14;
	cvt.f64.f32 	%fd15, %f8;
	add.f64 	%fd16, %fd15, 0d3FC999999999999A;
	cvt.rn.f32.f64 	%f9, %fd16;
	cvt.f64.f32 	%fd17, %f9;
	add.f64 	%fd18, %fd17, 0d3FC999999999999A;
	cvt.rn.f32.f64 	%f10, %fd18;
	cvt.f64.f32 	%fd19, %f10;
	add.f64 	%fd20, %fd19, 0d3FC999999999999A;
	cvt.rn.f32.f64 	%f11, %fd20;
	cvt.f64.f32 	%fd21, %f11;
	add.f64 	%fd22, %fd21, 0d3FC999999999999A;
	cvt.rn.f32.f64 	%f12, %fd22;
	cvt.f64.f32 	%fd23, %f12;
	add.f64 	%fd24, %fd23, 0d3FC999999999999A;
	cvt.rn.f32.f64 	%f13, %fd24;
	cvt.f64.f32 	%fd25, %f13;
	add.f64 	%fd26, %fd25, 0d3FC999999999999A;
	cvt.rn.f32.f64 	%f14, %fd26;
	cvt.f64.f32 	%fd27, %f14;
	add.f64 	%fd28, %fd27, 0d3FC999999999999A;
	cvt.rn.f32.f64 	%f15, %fd28;
	cvt.f64.f32 	%fd29, %f15;
	add.f64 	%fd30, %fd29, 0d3FC999999999999A;
	cvt.rn.f32.f64 	%f16, %fd30;
	cvt.f64.f32 	%fd31, %f16;
	add.f64 	%fd32, %fd31, 0d3FC999999999999A;
	cvt.rn.f32.f64 	%f17, %fd32;
	cvt.f64.f32 	%fd33, %f17;
	add.f64 	%fd34, %fd33, 0d3FC999999999999A;
	cvt.rn.f32.f64 	%f18, %fd34;
	cvt.f64.f32 	%fd35, %f18;
	add.f64 	%fd36, %fd35, 0d3FC999999999999A;
	cvt.rn.f32.f64 	%f19, %fd36;
	cvt.f64.f32 	%fd37, %f19;
	add.f64 	%fd38, %fd37, 0d3FC999999999999A;
	cvt.rn.f32.f64 	%f20, %fd38;
	cvt.f64.f32 	%fd39, %f20;
	add.f64 	%fd40, %fd39, 0d3FC999999999999A;
	cvt.rn.f32.f64 	%f21, %fd40;
	cvt.f64.f32 	%fd41, %f21;
	add.f64 	%fd42, %fd41, 0d3FC999999999999A;
	cvt.rn.f32.f64 	%f22, %fd42;
	cvt.f64.f32 	%fd43, %f22;
	add.f64 	%fd44, %fd43, 0d3FC999999999999A;
	cvt.rn.f32.f64 	%f23, %fd44;
	cvt.f64.f32 	%fd45, %f23;
	add.f64 	%fd46, %fd45, 0d3FC999999999999A;
	cvt.rn.f32.f64 	%f24, %fd46;
	cvt.f64.f32 	%fd47, %f24;
	add.f64 	%fd48, %fd47, 0d3FC999999999999A;
	cvt.rn.f32.f64 	%f25, %fd48;
	cvt.f64.f32 	%fd49, %f25;
	add.f64 	%fd50, %fd49, 0d3FC999999999999A;
	cvt.rn.f32.f64 	%f26, %fd50;
	cvt.f64.f32 	%fd51, %f26;
	add.f64 	%fd52, %fd51, 0d3FC999999999999A;
	cvt.rn.f32.f64 	%f27, %fd52;
	cvt.f64.f32 	%fd53, %f27;
	add.f64 	%fd54, %fd53, 0d3FC999999999999A;
	cvt.rn.f32.f64 	%f28, %fd54;
	cvt.f64.f32 	%fd55, %f28;
	add.f64 	%fd56, %fd55, 0d3FC999999999999A;
	cvt.rn.f32.f64 	%f29, %fd56;
	cvt.f64.f32 	%fd57, %f29;
	add.f64 	%fd58, %fd57, 0d3FC999999999999A;
	cvt.rn.f32.f64 	%f30, %fd58;
	cvt.f64.f32 	%fd59, %f30;
	add.f64 	%fd60, %fd59, 0d3FC999999999999A;
	cvt.rn.f32.f64 	%f31, %fd60;
	cvt.f64.f32 	%fd61, %f31;
	add.f64 	%fd62, %fd61, 0d3FC999999999999A;
	cvt.rn.f32.f64 	%f32, %fd62;
	cvt.f64.f32 	%fd63, %f32;
	add.f64 	%fd64, %fd63, 0d3FC999999999999A;
	cvt.rn.f32.f64 	%f33, %fd64;
	cvt.f64.f32 	%fd65, %f33;
	add.f64 	%fd66, %fd65, 0d3FC999999999999A;
	cvt.rn.f32.f64 	%f34, %fd66;
	cvt.f64.f32 	%fd67, %f34;
	add.f64 	%fd68, %fd67, 0d3FC999999999999A;
	cvt.rn.f32.f64 	%f35, %fd68;
	cvt.f64.f32 	%fd69, %f35;
	add.f64 	%fd70, %fd69, 0d3FC999999999999A;
	cvt.rn.f32.f64 	%f36, %fd70;
	cvt.f64.f32 	%fd71, %f36;
	add.f64 	%fd72, %fd71, 0d3FC999999999999A;
	cvt.rn.f32.f64 	%f37, %fd72;
	cvt.f64.f32 	%fd73, %f37;
	add.f64 	%fd74, %fd73, 0d3FC999999999999A;
	cvt.rn.f32.f64 	%f38, %fd74;
	cvt.f64.f32 	%fd75, %f38;
	add.f64 	%fd76, %fd75, 0d3FC999999999999A;
	cvt.rn.f32.f64 	%f39, %fd76;
	cvt.f64.f32 	%fd77, %f39;
	add.f64 	%fd78, %fd77, 0d3FC999999999999A;
	cvt.rn.f32.f64 	%f40, %fd78;
	cvt.f64.f32 	%fd79, %f40;
	add.f64 	%fd80, %fd79, 0d3FC999999999999A;
	cvt.rn.f32.f64 	%f41, %fd80;
	cvt.f64.f32 	%fd81, %f41;
	add.f64 	%fd82, %fd81, 0d3FC999999999999A;
	cvt.rn.f32.f64 	%f42, %fd82;
	cvt.f64.f32 	%fd83, %f42;
	add.f64 	%fd84, %fd83, 0d3FC999999999999A;
	cvt.rn.f32.f64 	%f43, %fd84;
	cvt.f64.f32 	%fd85, %f43;
	add.f64 	%fd86, %fd85, 0d3FC999999999999A;
	cvt.rn.f32.f64 	%f44, %fd86;
	cvt.f64.f32 	%fd87, %f44;
	add.f64 	%fd88, %fd87, 0d3FC999999999999A;
	cvt.rn.f32.f64 	%f45, %fd88;
	cvt.f64.f32 	%fd89, %f45;
	add.f64 	%fd90, %fd89, 0d3FC999999999999A;
	cvt.rn.f32.f64 	%f46, %fd90;
	cvt.f64.f32 	%fd91, %f46;
	add.f64 	%fd92, %fd91, 0d3FC999999999999A;
	cvt.rn.f32.f64 	%f47, %fd92;
	cvt.f64.f32 	%fd93, %f47;
	add.f64 	%fd94, %fd93, 0d3FC999999999999A;
	cvt.rn.f32.f64 	%f48, %fd94;
	cvt.f64.f32 	%fd95, %f48;
	add.f64 	%fd96, %fd95, 0d3FC999999999999A;
	cvt.rn.f32.f64 	%f49, %fd96;
	cvt.f64.f32 	%fd97, %f49;
	add.f64 	%fd98, %fd97, 0d3FC999999999999A;
	cvt.rn.f32.f64 	%f50, %fd98;
	cvt.f64.f32 	%fd99, %f50;
	add.f64 	%fd100, %fd99, 0d3FC999999999999A;
	cvt.rn.f32.f64 	%f51, %fd100;
	cvt.f64.f32 	%fd101, %f51;
	add.f64 	%fd102, %fd101, 0d3FC999999999999A;
	cvt.rn.f32.f64 	%f52, %fd102;
	cvt.f64.f32 	%fd103, %f52;
	add.f64 	%fd104, %fd103, 0d3FC999999999999A;
	cvt.rn.f32.f64 	%f53, %fd104;
	cvt.f64.f32 	%fd105, %f53;
	add.f64 	%fd106, %fd105, 0d3FC999999999999A;
	cvt.rn.f32.f64 	%f54, %fd106;
	cvt.f64.f32 	%fd107, %f54;
	add.f64 	%fd108, %fd107, 0d3FC999999999999A;
	cvt.rn.f32.f64 	%f55, %fd108;
	cvt.f64.f32 	%fd109, %f55;
	add.f64 	%fd110, %fd109, 0d3FC999999999999A;
	cvt.rn.f32.f64 	%f56, %fd110;
	cvt.f64.f32 	%fd111, %f56;
	add.f64 	%fd112, %fd111, 0d3FC999999999999A;
	cvt.rn.f32.f64 	%f57, %fd112;
	cvt.f64.f32 	%fd113, %f57;
	add.f64 	%fd114, %fd113, 0d3FC999999999999A;
	cvt.rn.f32.f64 	%f58, %fd114;
	cvt.f64.f32 	%fd115, %f58;
	add.f64 	%fd116, %fd115, 0d3FC999999999999A;
	cvt.rn.f32.f64 	%f59, %fd116;
	cvt.f64.f32 	%fd117, %f59;
	add.f64 	%fd118, %fd117, 0d3FC999999999999A;
	cvt.rn.f32.f64 	%f60, %fd118;
	cvt.f64.f32 	%fd119, %f60;
	add.f64 	%fd120, %fd119, 0d3FC999999999999A;
	cvt.rn.f32.f64 	%f61, %fd120;
	cvt.f64.f32 	%fd121, %f61;
	add.f64 	%fd122, %fd121, 0d3FC999999999999A;
	cvt.rn.f32.f64 	%f62, %fd122;
	cvt.f64.f32 	%fd123, %f62;
	add.f64 	%fd124, %fd123, 0d3FC999999999999A;
	cvt.rn.f32.f64 	%f63, %fd124;
	cvt.f64.f32 	%fd125, %f63;
	add.f64 	%fd126, %fd125, 0d3FC999999999999A;
	cvt.rn.f32.f64 	%f64, %fd126;
	cvt.f64.f32 	%fd127, %f64;
	add.f64 	%fd128, %fd127, 0d3FC999999999999A;
	cvt.rn.f32.f64 	%f65, %fd128;
	cvt.f64.f32 	%fd129, %f65;
	add.f64 	%fd130, %fd129, 0d3FC999999999999A;
	cvt.rn.f32.f64 	%f66, %fd130;
	cvt.f64.f32 	%fd131, %f66;
	add.f64 	%fd132, %fd131, 0d3FC999999999999A;
	cvt.rn.f32.f64 	%f67, %fd132;
	cvt.f64.f32 	%fd133, %f67;
	add.f64 	%fd134, %fd133, 0d3FC999999999999A;
	cvt.rn.f32.f64 	%f68, %fd134;
	cvt.f64.f32 	%fd135, %f68;
	add.f64 	%fd136, %fd135, 0d3FC999999999999A;
	cvt.rn.f32.f64 	%f69, %fd136;
	cvt.f64.f32 	%fd137, %f69;
	add.f64 	%fd138, %fd137, 0d3FC999999999999A;
	cvt.rn.f32.f64 	%f70, %fd138;
	cvt.f64.f32 	%fd139, %f70;
	add.f64 	%fd140, %fd139, 0d3FC999999999999A;
	cvt.rn.f32.f64 	%f71, %fd140;
	cvt.f64.f32 	%fd141, %f71;
	add.f64 	%fd142, %fd141, 0d3FC999999999999A;
	cvt.rn.f32.f64 	%f72, %fd142;
	cvt.f64.f32 	%fd143, %f72;
	add.f64 	%fd144, %fd143, 0d3FC999999999999A;
	cvt.rn.f32.f64 	%f73, %fd144;
	cvt.f64.f32 	%fd145, %f73;
	add.f64 	%fd146, %fd145, 0d3FC999999999999A;
	cvt.rn.f32.f64 	%f74, %fd146;
	cvt.f64.f32 	%fd147, %f74;
	add.f64 	%fd148, %fd147, 0d3FC999999999999A;
	cvt.rn.f32.f64 	%f75, %fd148;
	cvt.f64.f32 	%fd149, %f75;
	add.f64 	%fd150, %fd149, 0d3FC999999999999A;
	cvt.rn.f32.f64 	%f76, %fd150;
	cvt.f64.f32 	%fd151, %f76;
	add.f64 	%fd152, %fd151, 0d3FC999999999999A;
	cvt.rn.f32.f64 	%f77, %fd152;
	cvt.f64.f32 	%fd153, %f77;
	add.f64 	%fd154, %fd153, 0d3FC999999999999A;
	cvt.rn.f32.f64 	%f78, %fd154;
	cvt.f64.f32 	%fd155, %f78;
	add.f64 	%fd156, %fd155, 0d3FC999999999999A;
	cvt.rn.f32.f64 	%f79, %fd156;
	cvt.f64.f32 	%fd157, %f79;
	add.f64 	%fd158, %fd157, 0d3FC999999999999A;
	cvt.rn.f32.f64 	%f80, %fd158;
	cvt.f64.f32 	%fd159, %f80;
	add.f64 	%fd160, %fd159, 0d3FC999999999999A;
	cvt.rn.f32.f64 	%f81, %fd160;
	cvt.f64.f32 	%fd161, %f81;
	add.f64 	%fd162, %fd161, 0d3FC999999999999A;
	cvt.rn.f32.f64 	%f82, %fd162;
	cvt.f64.f32 	%fd163, %f82;
	add.f64 	%fd164, %fd163, 0d3FC999999999999A;
	cvt.rn.f32.f64 	%f83, %fd164;
	cvt.f64.f32 	%fd165, %f83;
	add.f64 	%fd166, %fd165, 0d3FC999999999999A;
	cvt.rn.f32.f64 	%f84, %fd166;
	cvt.f64.f32 	%fd167, %f84;
	add.f64 	%fd168, %fd167, 0d3FC999999999999A;
	cvt.rn.f32.f64 	%f85, %fd168;
	cvt.f64.f32 	%fd169, %f85;
	add.f64 	%fd170, %fd169, 0d3FC999999999999A;
	cvt.rn.f32.f64 	%f86, %fd170;
	cvt.f64.f32 	%fd171, %f86;
	add.f64 	%fd172, %fd171, 0d3FC999999999999A;
	cvt.rn.f32.f64 	%f87, %fd172;
	cvt.f64.f32 	%fd173, %f87;
	add.f64 	%fd174, %fd173, 0d3FC999999999999A;
	cvt.rn.f32.f64 	%f88, %fd174;
	cvt.f64.f32 	%fd175, %f88;
	add.f64 	%fd176, %fd175, 0d3FC999999999999A;
	cvt.rn.f32.f64 	%f89, %fd176;
	cvt.f64.f32 	%fd177, %f89;
	add.f64 	%fd178, %fd177, 0d3FC999999999999A;
	cvt.rn.f32.f64 	%f90, %fd178;
	cvt.f64.f32 	%fd179, %f90;
	add.f64 	%fd180, %fd179, 0d3FC999999999999A;
	cvt.rn.f32.f64 	%f91, %fd180;
	cvt.f64.f32 	%fd181, %f91;
	add.f64 	%fd182, %fd181, 0d3FC999999999999A;
	cvt.rn.f32.f64 	%f92, %fd182;
	cvt.f64.f32 	%fd183, %f92;
	add.f64 	%fd184, %fd183, 0d3FC999999999999A;
	cvt.rn.f32.f64 	%f93, %fd184;
	cvt.f64.f32 	%fd185, %f93;
	add.f64 	%fd186, %fd185, 0d3FC999999999999A;
	cvt.rn.f32.f64 	%f94, %fd186;
	cvt.f64.f32 	%fd187, %f94;
	add.f64 	%fd188, %fd187, 0d3FC999999999999A;
	cvt.rn.f32.f64 	%f95, %fd188;
	cvt.f64.f32 	%fd189, %f95;
	add.f64 	%fd190, %fd189, 0d3FC999999999999A;
	cvt.rn.f32.f64 	%f96, %fd190;
	cvt.f64.f32 	%fd191, %f96;
	add.f64 	%fd192, %fd191, 0d3FC999999999999A;
	cvt.rn.f32.f64 	%f97, %fd192;
	cvt.f64.f32 	%fd193, %f97;
	add.f64 	%fd194, %fd193, 0d3FC999999999999A;
	cvt.rn.f32.f64 	%f98, %fd194;
	cvt.f64.f32 	%fd195, %f98;
	add.f64 	%fd196, %fd195, 0d3FC999999999999A;
	cvt.rn.f32.f64 	%f99, %fd196;
	cvt.f64.f32 	%fd197, %f99;
	add.f64 	%fd198, %fd197, 0d3FC999999999999A;
	cvt.rn.f32.f64 	%f100, %fd198;
	cvt.f64.f32 	%fd199, %f100;
	add.f64 	%fd200, %fd199, 0d3FC999999999999A;
	cvt.rn.f32.f64 	%f101, %fd200;
	add.s64 	%rd8, %rd1, %rd5;
	st.global.f32 	[%rd8], %f101;
$L__BB1_3:
	ret;

}
	// .globl	_Z8coalescePKfPfii
.visible .entry _Z8coalescePKfPfii(
	.param .u64 .ptr .align 1 _Z8coalescePKfPfii_param_0,
	.param .u64 .ptr .align 1 _Z8coalescePKfPfii_param_1,
	.param .u32 _Z8coalescePKfPfii_param_2,
	.param .u32 _Z8coalescePKfPfii_param_3
)
{
	.reg .pred 	%p<2>;
	.reg .b32 	%r<8>;
	.reg .b32 	%f<2>;
	.reg .b64 	%rd<19>;

	ld.param.u64 	%rd7, [_Z8coalescePKfPfii_param_0];
	ld.param.u64 	%rd8, [_Z8coalescePKfPfii_param_1];
	ld.param.s32 	%rd3, [_Z8coalescePKfPfii_param_2];
	ld.param.s32 	%rd9, [_Z8coalescePKfPfii_param_3];
	mov.u32 	%r1, %ctaid.x;
	mov.u32 	%r2, %ntid.x;
	mov.u32 	%r3, %tid.x;
	mad.lo.s32 	%r4, %r1, %r2, %r3;
	cvt.u64.u32 	%rd1, %r4;
	mul.lo.s64 	%rd2, %rd9, %rd1;
	or.b64  	%rd10, %rd2, %rd3;
	and.b64  	%rd11, %rd10, -4294967296;
	setp.ne.s64 	%p1, %rd11, 0;
	@%p1 bra 	$L__BB2_2;
	cvt.u32.u64 	%r5, %rd3;
	cvt.u32.u64 	%r6, %rd2;
	rem.u32 	%r7, %r6, %r5;
	cvt.u64.u32 	%rd18, %r7;
	bra.uni 	$L__BB2_3;
$L__BB2_2:
	rem.u64 	%rd18, %rd2, %rd3;
$L__BB2_3:
	cvta.to.global.u64 	%rd12, %rd7;
	shl.b64 	%rd13, %rd1, 2;
	add.s64 	%rd14, %rd12, %rd13;
	ld.global.f32 	%f1, [%rd14];
	cvta.to.global.u64 	%rd15, %rd8;
	shl.b64 	%rd16, %rd18, 2;
	add.s64 	%rd17, %rd15, %rd16;
	st.global.f32 	[%rd17], %f1;
	ret;

}
	// .globl	_Z4bankPKfPfi
.visible .entry _Z4bankPKfPfi(
	.param .u64 .ptr .align 1 _Z4bankPKfPfi_param_0,
	.param .u64 .ptr .align 1 _Z4bankPKfPfi_param_1,
	.param .u32 _Z4bankPKfPfi_param_2
)
{
	.reg .b32 	%r<13>;
	.reg .b32 	%f<3>;
	.reg .b64 	%rd<8>;
	.reg .b64 	%fd<3>;
	// demoted variable
	.shared .align 8 .b8 _ZZ4bankPKfPfiE2sm[4096];
	ld.param.u64 	%rd1, [_Z4bankPKfPfi_param_0];
	ld.param.u64 	%rd2, [_Z4bankPKfPfi_param_1];
	ld.param.u32 	%r1, [_Z4bankPKfPfi_param_2];
	cvta.to.global.u64 	%rd3, %rd2;
	cvta.to.global.u64 	%rd4, %rd1;
	mov.u32 	%r2, %ctaid.x;
	mov.u32 	%r3, %ntid.x;
	mov.u32 	%r4, %tid.x;
	mad.lo.s32 	%r5, %r2, %r3, %r4;
	mul.wide.u32 	%rd5, %r5, 4;
	add.s64 	%rd6, %rd4, %rd5;
	ld.global.f32 	%f1, [%rd6];
	cvt.f64.f32 	%fd1, %f1;
	shl.b32 	%r6, %r4, 3;
	mov.u32 	%r7, _ZZ4bankPKfPfiE2sm;
	add.s32 	%r8, %r7, %r6;
	st.shared.f64 	[%r8], %fd1;
	bar.sync 	0;
	mul.lo.s32 	%r9, %r1, %r4;
	shl.b32 	%r10, %r9, 3;
	and.b32  	%r11, %r10, 4088;
	add.s32 	%r12, %r7, %r11;
	ld.shared.f64 	%fd2, [%r12];
	cvt.rn.f32.f64 	%f2, %fd2;
	add.s64 	%rd7, %rd3, %rd5;
	st.global.f32 	[%rd7], %f2;
	ret;

}
	// .globl	_Z6reducePKiPi
.visible .entry _Z6reducePKiPi(
	.param .u64 .ptr .align 1 _Z6reducePKiPi_param_0,
	.param .u64 .ptr .align 1 _Z6reducePKiPi_param_1
)
{
	.reg .pred 	%p<5>;
	.reg .b32 	%r<17>;
	.reg .b64 	%rd<17>;

	ld.param.u64 	%rd6, [_Z6reducePKiPi_param_0];
	ld.param.u64 	%rd5, [_Z6reducePKiPi_param_1];
	cvta.to.global.u64 	%rd7, %rd6;
	mov.u32 	%r4, %tid.x;
	cvt.u64.u32 	%rd1, %r4;
	mov.u32 	%r1, %ctaid.x;
	mov.u32 	%r2, %ntid.x;
	mad.lo.s32 	%r5, %r1, %r2, %r4;
	mul.wide.u32 	%rd8, %r5, 4;
	add.s64 	%rd9, %rd7, %rd8;
	ld.global.u32 	%r6, [%rd9];
	shl.b32 	%r7, %r4, 2;
	mov.u32 	%r8, s_data;
	add.s32 	%r3, %r8, %r7;
	st.volatile.shared.u32 	[%r3], %r6;
	bar.sync 	0;
	setp.lt.u32 	%p1, %r2, 2;
	@%p1 bra 	$L__BB4_5;
	cvt.u64.u32 	%rd2, %r2;
	mov.b64 	%rd16, 1;
$L__BB4_2:
	shl.b64 	%rd4, %rd16, 1;
	add.s64 	%rd11, %rd4, -1;
	and.b64  	%rd12, %rd11, %rd1;
	setp.ne.s64 	%p2, %rd12, 0;
	@%p2 bra 	$L__BB4_4;
	cvt.u32.u64 	%r9, %rd16;
	shl.b32 	%r10, %r9, 2;
	add.s32 	%r11, %r3, %r10;
	ld.volatile.shared.u32 	%r12, [%r11];
	ld.volatile.shared.u32 	%r13, [%r3];
	add.s32 	%r14, %r13, %r12;
	st.volatile.shared.u32 	[%r3], %r14;
$L__BB4_4:
	bar.sync 	0;
	setp.lt.u64 	%p3, %rd4, %rd2;
	mov.u64 	%rd16, %rd4;
	@%p3 bra 	$L__BB4_2;
$L__BB4_5:
	cvt.u32.u64 	%r15, %rd1;
	setp.ne.s32 	%p4, %r15, 0;
	@%p4 bra 	$L__BB4_7;
	ld.volatile.shared.u32 	%r16, [s_data];
	cvta.to.global.u64 	%rd13, %rd5;
	mul.wide.u32 	%rd14, %r1, 4;
	add.s64 	%rd15, %rd13, %rd14;
	st.global.u32 	[%rd15], %r16;
$L__BB4_7:
	ret;

}
	// .globl	_Z13reduce_betterPKiPi
.visible .entry _Z13reduce_betterPKiPi(
	.param .u64 .ptr .align 1 _Z13reduce_betterPKiPi_param_0,
	.param .u64 .ptr .align 1 _Z13reduce_betterPKiPi_param_1
)
{
	.reg .pred 	%p<5>;
	.reg .b32 	%r<22>;
	.reg .b64 	%rd<16>;

	ld.param.u64 	%rd7, [_Z13reduce_betterPKiPi_param_0];
	ld.param.u64 	%rd6, [_Z13reduce_betterPKiPi_param_1];
	cvta.to.global.u64 	%rd8, %rd7;
	mov.u32 	%r2, %tid.x;
	cvt.u64.u32 	%rd1, %r2;
	mov.u32 	%r1, %ctaid.x;
	mov.u32 	%r3, %ntid.x;
	mad.lo.s32 	%r4, %r1, %r3, %r2;
	mul.wide.u32 	%rd9, %r4, 4;
	add.s64 	%rd10, %rd8, %rd9;
	ld.global.u32 	%r5, [%rd10];
	shl.b32 	%r6, %r2, 2;
	mov.u32 	%r7, s_data;
	add.s32 	%r8, %r7, %r6;
	st.volatile.shared.u32 	[%r8], %r5;
	bar.sync 	0;
	cvt.u64.u32 	%rd2, %r3;
	setp.lt.u32 	%p1, %r3, 2;
	@%p1 bra 	$L__BB5_5;
	mov.b64 	%rd15, 1;
$L__BB5_2:
	shl.b64 	%rd4, %rd15, 1;
	mul.lo.s64 	%rd5, %rd4, %rd1;
	setp.ge.u64 	%p2, %rd5, %rd2;
	@%p2 bra 	$L__BB5_4;
	cvt.u32.u64 	%r9, %rd15;
	cvt.u32.u64 	%r10, %rd5;
	add.s32 	%r11, %r10, %r9;
	shl.b32 	%r12, %r11, 2;
	add.s32 	%r14, %r7, %r12;
	ld.volatile.shared.u32 	%r15, [%r14];
	shl.b32 	%r16, %r10, 2;
	add.s32 	%r17, %r7, %r16;
	ld.volatile.shared.u32 	%r18, [%r17];
	add.s32 	%r19, %r18, %r15;
	st.volatile.shared.u32 	[%r17], %r19;
$L__BB5_4:
	bar.sync 	0;
	setp.lt.u64 	%p3, %rd4, %rd2;
	mov.u64 	%rd15, %rd4;
	@%p3 bra 	$L__BB5_2;
$L__BB5_5:
	cvt.u32.u64 	%r20, %rd1;
	setp.ne.s32 	%p4, %r20, 0;
	@%p4 bra 	$L__BB5_7;
	ld.volatile.shared.u32 	%r21, [s_data];
	cvta.to.global.u64 	%rd12, %rd6;
	mul.wide.u32 	%rd13, %r1, 4;
	add.s64 	%rd14, %rd12, %rd13;
	st.global.u32 	[%rd14], %r21;
$L__BB5_7:
	ret;

}
	// .globl	_Z20reduce_better_betterPKiPi
.visible .entry _Z20reduce_better_betterPKiPi(
	.param .u64 .ptr .align 1 _Z20reduce_better_betterPKiPi_param_0,
	.param .u64 .ptr .align 1 _Z20reduce_better_betterPKiPi_param_1
)
{
	.reg .pred 	%p<5>;
	.reg .b32 	%r<18>;
	.reg .b64 	%rd<14>;

	ld.param.u64 	%rd6, [_Z20reduce_better_betterPKiPi_param_0];
	ld.param.u64 	%rd5, [_Z20reduce_better_betterPKiPi_param_1];
	cvta.to.global.u64 	%rd7, %rd6;
	mov.u32 	%r4, %tid.x;
	cvt.u64.u32 	%rd1, %r4;
	mov.u32 	%r1, %ctaid.x;
	mov.u32 	%r2, %ntid.x;
	mad.lo.s32 	%r5, %r1, %r2, %r4;
	mul.wide.u32 	%rd8, %r5, 4;
	add.s64 	%rd9, %rd7, %rd8;
	ld.global.u32 	%r6, [%rd9];
	shl.b32 	%r7, %r4, 2;
	mov.u32 	%r8, s_data;
	add.s32 	%r3, %r8, %r7;
	st.volatile.shared.u32 	[%r3], %r6;
	bar.sync 	0;
	setp.lt.u32 	%p1, %r2, 2;
	@%p1 bra 	$L__BB6_5;
	shr.u32 	%r9, %r2, 1;
	cvt.u64.u32 	%rd13, %r9;
$L__BB6_2:
	setp.le.u64 	%p2, %rd13, %rd1;
	@%p2 bra 	$L__BB6_4;
	cvt.u32.u64 	%r10, %rd13;
	shl.b32 	%r11, %r10, 2;
	add.s32 	%r12, %r3, %r11;
	ld.volatile.shared.u32 	%r13, [%r12];
	ld.volatile.shared.u32 	%r14, [%r3];
	add.s32 	%r15, %r14, %r13;
	st.volatile.shared.u32 	[%r3], %r15;
$L__BB6_4:
	bar.sync 	0;
	shr.u64 	%rd4, %rd13, 1;
	setp.gt.u64 	%p3, %rd13, 1;
	mov.u64 	%rd13, %rd4;
	@%p3 bra 	$L__BB6_2;
$L__BB6_5:
	cvt.u32.u64 	%r16, %rd1;
	setp.ne.s32 	%p4, %r16, 0;
	@%p4 bra 	$L__BB6_7;
	ld.volatile.shared.u32 	%r17, [s_data];
	cvta.to.global.u64 	%rd10, %rd5;
	mul.wide.u32 	%rd11, %r1, 4;
	add.s64 	%rd12, %rd10, %rd11;
	st.global.u32 	[%rd12], %r17;
$L__BB6_7:
	ret;

}
	// .globl	_Z27reduce_better_better_betterPKiPi
.visible .entry _Z27reduce_better_better_betterPKiPi(
	.param .u64 .ptr .align 1 _Z27reduce_better_better_betterPKiPi_param_0,
	.param .u64 .ptr .align 1 _Z27reduce_better_better_betterPKiPi_param_1
)
{
	.reg .pred 	%p<5>;
	.reg .b32 	%r<23>;
	.reg .b64 	%rd<16>;

	ld.param.u64 	%rd6, [_Z27reduce_better_better_betterPKiPi_param_0];
	ld.param.u64 	%rd5, [_Z27reduce_better_better_betterPKiPi_param_1];
	cvta.to.global.u64 	%rd7, %rd6;
	mov.u32 	%r4, %tid.x;
	cvt.u64.u32 	%rd1, %r4;
	mov.u32 	%r1, %ctaid.x;
	mov.u32 	%r2, %ntid.x;
	mul.lo.s32 	%r5, %r2, %r1;
	shl.b32 	%r6, %r5, 1;
	add.s32 	%r7, %r6, %r4;
	mul.wide.u32 	%rd8, %r7, 4;
	add.s64 	%rd9, %rd7, %rd8;
	ld.global.u32 	%r8, [%rd9];
	shl.b32 	%r9, %r2, 2;
	cvt.u64.u32 	%rd10, %r9;
	add.s64 	%rd11, %rd9, %rd10;
	ld.global.u32 	%r10, [%rd11];
	add.s32 	%r11, %r10, %r8;
	shl.b32 	%r12, %r4, 2;
	mov.u32 	%r13, s_data;
	add.s32 	%r3, %r13, %r12;
	st.volatile.shared.u32 	[%r3], %r11;
	bar.sync 	0;
	setp.lt.u32 	%p1, %r2, 2;
	@%p1 bra 	$L__BB7_5;
	shr.u32 	%r14, %r2, 1;
	cvt.u64.u32 	%rd15, %r14;
$L__BB7_2:
	setp.le.u64 	%p2, %rd15, %rd1;
	@%p2 bra 	$L__BB7_4;
	cvt.u32.u64 	%r15, %rd15;
	shl.b32 	%r16, %r15, 2;
	add.s32 	%r17, %r3, %r16;
	ld.volatile.shared.u32 	%r18, [%r17];
	ld.volatile.shared.u32 	%r19, [%r3];
	add.s32 	%r20, %r19, %r18;
	st.volatile.shared.u32 	[%r3], %r20;
$L__BB7_4:
	bar.sync 	0;
	shr.u64 	%rd4, %rd15, 1;
	setp.gt.u64 	%p3, %rd15, 1;
	mov.u64 	%rd15, %rd4;
	@%p3 bra 	$L__BB7_2;
$L__BB7_5:
	cvt.u32.u64 	%r21, %rd1;
	setp.ne.s32 	%p4, %r21, 0;
	@%p4 bra 	$L__BB7_7;
	ld.volatile.shared.u32 	%r22, [s_data];
	cvta.to.global.u64 	%rd12, %rd5;
	mul.wide.u32 	%rd13, %r1, 4;
	add.s64 	%rd14, %rd12, %rd13;
	st.global.u32 	[%rd14], %r22;
$L__BB7_7:
	ret;

}
	// .globl	_Z34reduce_better_better_better_betterPKiPi
.visible .entry _Z34reduce_better_better_better_betterPKiPi(
	.param .u64 .ptr .align 1 _Z34reduce_better_better_better_betterPKiPi_param_0,
	.param .u64 .ptr .align 1 _Z34reduce_better_better_better_betterPKiPi_param_1
)
{
	.reg .pred 	%p<6>;
	.reg .b32 	%r<42>;
	.reg .b64 	%rd<16>;

	ld.param.u64 	%rd6, [_Z34reduce_better_better_better_betterPKiPi_param_0];
	ld.param.u64 	%rd5, [_Z34reduce_better_better_better_betterPKiPi_param_1];
	cvta.to.global.u64 	%rd7, %rd6;
	mov.u32 	%r4, %tid.x;
	cvt.u64.u32 	%rd1, %r4;
	mov.u32 	%r1, %ctaid.x;
	mov.u32 	%r2, %ntid.x;
	mul.lo.s32 	%r5, %r2, %r1;
	shl.b32 	%r6, %r5, 1;
	add.s32 	%r7, %r6, %r4;
	mul.wide.u32 	%rd8, %r7, 4;
	add.s64 	%rd9, %rd7, %rd8;
	ld.global.u32 	%r8, [%rd9];
	shl.b32 	%r9, %r2, 2;
	cvt.u64.u32 	%rd10, %r9;
	add.s64 	%rd11, %rd9, %rd10;
	ld.global.u32 	%r10, [%rd11];
	add.s32 	%r11, %r10, %r8;
	shl.b32 	%r12, %r4, 2;
	mov.u32 	%r13, s_data;
	add.s32 	%r3, %r13, %r12;
	st.volatile.shared.u32 	[%r3], %r11;
	bar.sync 	0;
	setp.lt.u32 	%p1, %r2, 66;
	@%p1 bra 	$L__BB8_5;
	shr.u32 	%r14, %r2, 1;
	cvt.u64.u32 	%rd15, %r14;
$L__BB8_2:
	setp.le.u64 	%p2, %rd15, %rd1;
	@%p2 bra 	$L__BB8_4;
	cvt.u32.u64 	%r15, %rd15;
	shl.b32 	%r16, %r15, 2;
	add.s32 	%r17, %r3, %r16;
	ld.volatile.shared.u32 	%r18, [%r17];
	ld.volatile.shared.u32 	%r19, [%r3];
	add.s32 	%r20, %r19, %r18;
	st.volatile.shared.u32 	[%r3], %r20;
$L__BB8_4:
	bar.sync 	0;
	shr.u64 	%rd4, %rd15, 1;
	setp.gt.u64 	%p3, %rd15, 65;
	mov.u64 	%rd15, %rd4;
	@%p3 bra 	$L__BB8_2;
$L__BB8_5:
	cvt.u32.u64 	%r21, %rd1;
	setp.gt.u32 	%p4, %r21, 31;
	@%p4 bra 	$L__BB8_8;
	ld.volatile.shared.u32 	%r23, [%r3+8];
	ld.volatile.shared.u32 	%r24, [%r3];
	add.s32 	%r25, %r24, %r23;
	st.volatile.shared.u32 	[%r3], %r25;
	ld.volatile.shared.u32 	%r26, [%r3+8];
	ld.volatile.shared.u32 	%r27, [%r3];
	add.s32 	%r28, %r27, %r26;
	st.volatile.shared.u32 	[%r3], %r28;
	ld.volatile.shared.u32 	%r29, [%r3+8];
	ld.volatile.shared.u32 	%r30, [%r3];
	add.s32 	%r31, %r30, %r29;
	st.volatile.shared.u32 	[%r3], %r31;
	ld.volatile.shared.u32 	%r32, [%r3+8];
	ld.volatile.shared.u32 	%r33, [%r3];
	add.s32 	%r34, %r33, %r32;
	st.volatile.shared.u32 	[%r3], %r34;
	ld.volatile.shared.u32 	%r35, [%r3+8];
	ld.volatile.shared.u32 	%r36, [%r3];
	add.s32 	%r37, %r36, %r35;
	st.volatile.shared.u32 	[%r3], %r37;
	ld.volatile.shared.u32 	%r38, [%r3+8];
	ld.volatile.shared.u32 	%r39, [%r3];
	add.s32 	%r40, %r39, %r38;
	st.volatile.shared.u32 	[%r3], %r40;
	setp.ne.s32 	%p5, %r21, 0;
	@%p5 bra 	$L__BB8_8;
	ld.volatile.shared.u32 	%r41, [s_data];
	cvta.to.global.u64 	%rd12, %rd5;
	mul.wide.u32 	%rd13, %r1, 4;
	add.s64 	%rd14, %rd12, %rd13;
	st.global.u32 	[%rd14], %r41;
$L__BB8_8:
	ret;

}
	// .globl	_Z41reduce_better_better_better_better_betterPKiPim
.visible .entry _Z41reduce_better_better_better_better_betterPKiPim(
	.param .u64 .ptr .align 1 _Z41reduce_better_better_better_better_betterPKiPim_param_0,
	.param .u64 .ptr .align 1 _Z41reduce_better_better_better_better_betterPKiPim_param_1,
	.param .u64 _Z41reduce_better_better_better_better_betterPKiPim_param_2
)
{
	.reg .pred 	%p<8>;
	.reg .b32 	%r<44>;
	.reg .b64 	%rd<22>;

	ld.param.u64 	%rd10, [_Z41reduce_better_better_better_better_betterPKiPim_param_0];
	ld.param.u64 	%rd11, [_Z41reduce_better_better_better_better_betterPKiPim_param_1];
	ld.param.u64 	%rd12, [_Z41reduce_better_better_better_better_betterPKiPim_param_2];
	mov.u32 	%r5, %tid.x;
	cvt.u64.u32 	%rd1, %r5;
	mov.u32 	%r1, %ctaid.x;
	mov.u32 	%r2, %ntid.x;
	shl.b32 	%r6, %r2, 1;
	mad.lo.s32 	%r7, %r6, %r1, %r5;
	cvt.u64.u32 	%rd20, %r7;
	mov.u32 	%r8, %nctaid.x;
	mul.lo.s32 	%r3, %r6, %r8;
	shl.b32 	%r9, %r5, 2;
	mov.u32 	%r10, s_data;
	add.s32 	%r4, %r10, %r9;
	mov.b32 	%r11, 0;
	st.volatile.shared.u32 	[%r4], %r11;
	setp.le.u64 	%p1, %rd12, %rd20;
	@%p1 bra 	$L__BB9_3;
	cvt.u64.u32 	%rd3, %r3;
	cvta.to.global.u64 	%rd4, %rd10;
	shl.b32 	%r13, %r2, 2;
$L__BB9_2:
	shl.b64 	%rd13, %rd20, 2;
	add.s64 	%rd14, %rd4, %rd13;
	ld.global.u32 	%r12, [%rd14];
	cvt.u64.u32 	%rd15, %r13;
	add.s64 	%rd16, %rd14, %rd15;
	ld.global.u32 	%r14, [%rd16];
	add.s32 	%r15, %r14, %r12;
	st.volatile.shared.u32 	[%r4], %r15;
	add.s64 	%rd20, %rd20, %rd3;
	setp.lt.u64 	%p2, %rd20, %rd12;
	@%p2 bra 	$L__BB9_2;
$L__BB9_3:
	bar.sync 	0;
	setp.lt.u32 	%p3, %r2, 66;
	@%p3 bra 	$L__BB9_8;
	shr.u32 	%r16, %r2, 1;
	cvt.u64.u32 	%rd21, %r16;
$L__BB9_5:
	setp.le.u64 	%p4, %rd21, %rd1;
	@%p4 bra 	$L__BB9_7;
	cvt.u32.u64 	%r17, %rd21;
	shl.b32 	%r18, %r17, 2;
	add.s32 	%r19, %r4, %r18;
	ld.volatile.shared.u32 	%r20, [%r19];
	ld.volatile.shared.u32 	%r21, [%r4];
	add.s32 	%r22, %r21, %r20;
	st.volatile.shared.u32 	[%r4], %r22;
$L__BB9_7:
	bar.sync 	0;
	shr.u64 	%rd9, %rd21, 1;
	setp.gt.u64 	%p5, %rd21, 65;
	mov.u64 	%rd21, %rd9;
	@%p5 bra 	$L__BB9_5;
$L__BB9_8:
	cvt.u32.u64 	%r23, %rd1;
	setp.gt.u32 	%p6, %r23, 31;
	@%p6 bra 	$L__BB9_11;
	ld.volatile.shared.u32 	%r25, [%r4+8];
	ld.volatile.shared.u32 	%r26, [%r4];
	add.s32 	%r27, %r26, %r25;
	st.volatile.shared.u32 	[%r4], %r27;
	ld.volatile.shared.u32 	%r28, [%r4+8];
	ld.volatile.shared.u32 	%r29, [%r4];
	add.s32 	%r30, %r29, %r28;
	st.volatile.shared.u32 	[%r4], %r30;
	ld.volatile.shared.u32 	%r31, [%r4+8];
	ld.volatile.shared.u32 	%r32, [%r4];
	add.s32 	%r33, %r32, %r31;
	st.volatile.shared.u32 	[%r4], %r33;
	ld.volatile.shared.u32 	%r34, [%r4+8];
	ld.volatile.shared.u32 	%r35, [%r4];
	add.s32 	%r36, %r35, %r34;
	st.volatile.shared.u32 	[%r4], %r36;
	ld.volatile.shared.u32 	%r37, [%r4+8];
	ld.volatile.shared.u32 	%r38, [%r4];
	add.s32 	%r39, %r38, %r37;
	st.volatile.shared.u32 	[%r4], %r39;
	ld.volatile.shared.u32 	%r40, [%r4+8];
	ld.volatile.shared.u32 	%r41, [%r4];
	add.s32 	%r42, %r41, %r40;
	st.volatile.shared.u32 	[%r4], %r42;
	setp.ne.s32 	%p7, %r23, 0;
	@%p7 bra 	$L__BB9_11;
	ld.volatile.shared.u32 	%r43, [s_data];
	cvta.to.global.u64 	%rd17, %rd11;
	mul.wide.u32 	%rd18, %r1, 4;
	add.s64 	%rd19, %rd17, %rd18;
	st.global.u32 	[%rd19], %r43;
$L__BB9_11:
	ret;

}


// ===== COMPILED SASS (sm_100) =====

	.target	sm_100

	.elftype	@"ET_EXEC"


//--------------------- .note.nv.tkinfo           --------------------------
	.section	.note.nv.tkinfo,"",@"SHT_NOTE"
	.sectionflags	@"SHF_NOTE_NV_TKINFO"
	.tkinfo
        /*0018*/ 	.word	0x00000002
        /*0030*/ 	.string	""
        /*0030*/ 	.string	"ptxas"
        /*0030*/ 	.string	"Cuda compilation tools, release 13.0, V13.0.88"
        /*0030*/ 	.string	"Build cuda_13.0.r13.0/compiler.36424714_0"
        /*0030*/ 	.string	"-arch sm_100 -m 64 "



//--------------------- .note.nv.cuinfo           --------------------------
	.section	.note.nv.cuinfo,"",@"SHT_NOTE"
	.sectionflags	@"SHF_NOTE_NV_CUINFO"
        /*0018*/ 	.short	0x0002
        /*001a*/ 	.short	0x0064
        /*001c*/ 	.short	0x0082
	.zero		2


//--------------------- .nv.info                  --------------------------
	.section	.nv.info,"",@"SHT_CUDA_INFO"
	.align	4


	//----- nvinfo : EIATTR_REGCOUNT
	.align		4
        /*0000*/ 	.byte	0x04, 0x2f
        /*0002*/ 	.short	(.L_1 - .L_0)
	.align		4
.L_0:
        /*0004*/ 	.word	index@(_Z14kernel_warp_okPKfPf)
        /*0008*/ 	.word	0x0000000f


	//----- nvinfo : EIATTR_FRAME_SIZE
	.align		4
.L_1:
        /*000c*/ 	.byte	0x04, 0x11
        /*000e*/ 	.short	(.L_3 - .L_2)
	.align		4
.L_2:
        /*0010*/ 	.word	index@(_Z14kernel_warp_okPKfPf)
        /*0014*/ 	.word	0x00000000


	//----- nvinfo : EIATTR_REGCOUNT
	.align		4
.L_3:
        /*0018*/ 	.byte	0x04, 0x2f
        /*001a*/ 	.short	(.L_5 - .L_4)
	.align		4
.L_4:
        /*001c*/ 	.word	index@(_Z14kernel_warp_koPKfPf)
        /*0020*/ 	.word	0x0000000f


	//----- nvinfo : EIATTR_FRAME_SIZE
	.align		4
.L_5:
        /*0024*/ 	.byte	0x04, 0x11
        /*0026*/ 	.short	(.L_7 - .L_6)
	.align		4
.L_6:
        /*0028*/ 	.word	index@(_Z14kernel_warp_koPKfPf)
        /*002c*/ 	.word	0x00000000


	//----- nvinfo : EIATTR_REGCOUNT
	.align		4
.L_7:
        /*0030*/ 	.byte	0x04, 0x2f
        /*0032*/ 	.short	(.L_9 - .L_8)
	.align		4
.L_8:
        /*0034*/ 	.word	index@(_Z8coalescePKfPfii)
        /*0038*/ 	.word	0x00000012


	//----- nvinfo : EIATTR_FRAME_SIZE
	.align		4
.L_9:
        /*003c*/ 	.byte	0x04, 0x11
        /*003e*/ 	.short	(.L_11 - .L_10)
	.align		4
.L_10:
        /*0040*/ 	.word	index@($__internal_0_$__cuda_sm20_rem_u64)
        /*0044*/ 	.word	0x00000000


	//----- nvinfo : EIATTR_FRAME_SIZE
	.align		4
.L_11:
        /*0048*/ 	.byte	0x04, 0x11
        /*004a*/ 	.short	(.L_13 - .L_12)
	.align		4
.L_12:
        /*004c*/ 	.word	index@(_Z8coalescePKfPfii)
        /*0050*/ 	.word	0x00000000


	//----- nvinfo : EIATTR_REGCOUNT
	.align		4
.L_13:
        /*0054*/ 	.byte	0x04, 0x2f
        /*0056*/ 	.short	(.L_15 - .L_14)
	.align		4
.L_14:
        /*0058*/ 	.word	index@(_Z4bankPKfPfi)
        /*005c*/ 	.word	0x0000000e


	//----- nvinfo : EIATTR_FRAME_SIZE
	.align		4
.L_15:
        /*0060*/ 	.byte	0x04, 0x11
        /*0062*/ 	.short	(.L_17 - .L_16)
	.align		4
.L_16:
        /*0064*/ 	.word	index@(_Z4bankPKfPfi)
        /*0068*/ 	.word	0x00000000


	//----- nvinfo : EIATTR_REGCOUNT
	.align		4
.L_17:
        /*006c*/ 	.byte	0x04, 0x2f
        /*006e*/ 	.short	(.L_19 - .L_18)
	.align		4
.L_18:
        /*0070*/ 	.word	index@(_Z6reducePKiPi)
        /*0074*/ 	.word	0x0000000c


	//----- nvinfo : EIATTR_FRAME_SIZE
	.align		4
.L_19:
        /*0078*/ 	.byte	0x04, 0x11
        /*007a*/ 	.short	(.L_21 - .L_20)
	.align		4
.L_20:
        /*007c*/ 	.word	index@(_Z6reducePKiPi)
        /*0080*/ 	.word	0x00000000


	//----- nvinfo : EIATTR_REGCOUNT
	.align		4
.L_21:
        /*0084*/ 	.byte	0x04, 0x2f
        /*0086*/ 	.short	(.L_23 - .L_22)
	.align		4
.L_22:
        /*0088*/ 	.word	index@(_Z13reduce_betterPKiPi)
        /*008c*/ 	.word	0x0000000a


	//----- nvinfo : EIATTR_FRAME_SIZE
	.align		4
.L_23:
        /*0090*/ 	.byte	0x04, 0x11
        /*0092*/ 	.short	(.L_25 - .L_24)
	.align		4
.L_24:
        /*0094*/ 	.word	index@(_Z13reduce_betterPKiPi)
        /*0098*/ 	.word	0x00000000


	//----- nvinfo : EIATTR_REGCOUNT
	.align		4
.L_25:
        /*009c*/ 	.byte	0x04, 0x2f
        /*009e*/ 	.short	(.L_27 - .L_26)
	.align		4
.L_26:
        /*00a0*/ 	.word	index@(_Z20reduce_better_betterPKiPi)
        /*00a4*/ 	.word	0x0000000c


	//----- nvinfo : EIATTR_FRAME_SIZE
	.align		4
.L_27:
        /*00a8*/ 	.byte	0x04, 0x11
        /*00aa*/ 	.short	(.L_29 - .L_28)
	.align		4
.L_28:
        /*00ac*/ 	.word	index@(_Z20reduce_better_betterPKiPi)
        /*00b0*/ 	.word	0x00000000


	//----- nvinfo : EIATTR_REGCOUNT
	.align		4
.L_29:
        /*00b4*/ 	.byte	0x04, 0x2f
        /*00b6*/ 	.short	(.L_31 - .L_30)
	.align		4
.L_30:
        /*00b8*/ 	.word	index@(_Z27reduce_better_better_betterPKiPi)
        /*00bc*/ 	.word	0x0000000e


	//----- nvinfo : EIATTR_FRAME_SIZE
	.align		4
.L_31:
        /*00c0*/ 	.byte	0x04, 0x11
        /*00c2*/ 	.short	(.L_33 - .L_32)
	.align		4
.L_32:
        /*00c4*/ 	.word	index@(_Z27reduce_better_better_betterPKiPi)
        /*00c8*/ 	.word	0x00000000


	//----- nvinfo : EIATTR_REGCOUNT
	.align		4
.L_33:
        /*00cc*/ 	.byte	0x04, 0x2f
        /*00ce*/ 	.short	(.L_35 - .L_34)
	.align		4
.L_34:
        /*00d0*/ 	.word	index@(_Z34reduce_better_better_better_betterPKiPi)
        /*00d4*/ 	.word	0x0000000d


	//----- nvinfo : EIATTR_FRAME_SIZE
	.align		4
.L_35:
        /*00d8*/ 	.byte	0x04, 0x11
        /*00da*/ 	.short	(.L_37 - .L_36)
	.align		4
.L_36:
        /*00dc*/ 	.word	index@(_Z34reduce_better_better_better_betterPKiPi)
        /*00e0*/ 	.word	0x00000000


	//----- nvinfo : EIATTR_REGCOUNT
	.align		4
.L_37:
        /*00e4*/ 	.byte	0x04, 0x2f
        /*00e6*/ 	.short	(.L_39 - .L_38)
	.align		4
.L_38:
        /*00e8*/ 	.word	index@(_Z41reduce_better_better_better_better_betterPKiPim)
        /*00ec*/ 	.word	0x00000010


	//----- nvinfo : EIATTR_FRAME_SIZE
	.align		4
.L_39:
        /*00f0*/ 	.byte	0x04, 0x11
        /*00f2*/ 	.short	(.L_41 - .L_40)
	.align		4
.L_40:
        /*00f4*/ 	.word	index@(_Z41reduce_better_better_better_better_betterPKiPim)
        /*00f8*/ 	.word	0x00000000


	//----- nvinfo : EIATTR_MIN_STACK_SIZE
	.align		4
.L_41:
        /*00fc*/ 	.byte	0x04, 0x12
        /*00fe*/ 	.short	(.L_43 - .L_42)
	.align		4
.L_42:
        /*0100*/ 	.word	index@(_Z41reduce_better_better_better_better_betterPKiPim)
        /*0104*/ 	.word	0x00000000


	//----- nvinfo : EIATTR_MIN_STACK_SIZE
	.align		4
.L_43:
        /*0108*/ 	.byte	0x04, 0x12
        /*010a*/ 	.short	(.L_45 - .L_44)
	.align		4
.L_44:
        /*010c*/ 	.word	index@(_Z34reduce_better_better_better_betterPKiPi)
        /*0110*/ 	.word	0x00000000


	//----- nvinfo : EIATTR_MIN_STACK_SIZE
	.align		4
.L_45:
        /*0114*/ 	.byte	0x04, 0x12
        /*0116*/ 	.short	(.L_47 - .L_46)
	.align		4
.L_46:
        /*0118*/ 	.word	index@(_Z27reduce_better_better_betterPKiPi)
        /*011c*/ 	.word	0x00000000


	//----- nvinfo : EIATTR_MIN_STACK_SIZE
	.align		4
.L_47:
        /*0120*/ 	.byte	0x04, 0x12
        /*0122*/ 	.short	(.L_49 - .L_48)
	.align		4
.L_48:
        /*0124*/ 	.word	index@(_Z20reduce_better_betterPKiPi)
        /*0128*/ 	.word	0x00000000


	//----- nvinfo : EIATTR_MIN_STACK_SIZE
	.align		4
.L_49:
        /*012c*/ 	.byte	0x04, 0x12
        /*012e*/ 	.short	(.L_51 - .L_50)
	.align		4
.L_50:
        /*0130*/ 	.word	index@(_Z13reduce_betterPKiPi)
        /*0134*/ 	.word	0x00000000


	//----- nvinfo : EIATTR_MIN_STACK_SIZE
	.align		4
.L_51:
        /*0138*/ 	.byte	0x04, 0x12
        /*013a*/ 	.short	(.L_53 - .L_52)
	.align		4
.L_52:
        /*013c*/ 	.word	index@(_Z6reducePKiPi)
        /*0140*/ 	.word	0x00000000


	//----- nvinfo : EIATTR_MIN_STACK_SIZE
	.align		4
.L_53:
        /*0144*/ 	.byte	0x04, 0x12
        /*0146*/ 	.short	(.L_55 - .L_54)
	.align		4
.L_54:
        /*0148*/ 	.word	index@(_Z4bankPKfPfi)
        /*014c*/ 	.word	0x00000000


	//----- nvinfo : EIATTR_MIN_STACK_SIZE
	.align		4
.L_55:
        /*0150*/ 	.byte	0x04, 0x12
        /*0152*/ 	.short	(.L_57 - .L_56)
	.align		4
.L_56:
        /*0154*/ 	.word	index@(_Z8coalescePKfPfii)
        /*0158*/ 	.word	0x00000000


	//----- nvinfo : EIATTR_MIN_STACK_SIZE
	.align		4
.L_57:
        /*015c*/ 	.byte	0x04, 0x12
        /*015e*/ 	.short	(.L_59 - .L_58)
	.align		4
.L_58:
        /*0160*/ 	.word	index@(_Z14kernel_warp_koPKfPf)
        /*0164*/ 	.word	0x00000000


	//----- nvinfo : EIATTR_MIN_STACK_SIZE
	.align		4
.L_59:
        /*0168*/ 	.byte	0x04, 0x12
        /*016a*/ 	.short	(.L_61 - .L_60)
	.align		4
.L_60:
        /*016c*/ 	.word	index@(_Z14kernel_warp_okPKfPf)
        /*0170*/ 	.word	0x00000000
.L_61:


//--------------------- .nv.compat                --------------------------
	.section	.nv.compat,"",@"SHT_CUDA_COMPAT_INFO"
	.align	4
        /*0000*/ 	.byte	0x02, 0x09, 0x00, 0x00, 0x02, 0x02, 0x01, 0x00, 0x02, 0x05, 0x05, 0x00, 0x03, 0x07, 0x01, 0x01
        /*0010*/ 	.byte	0x02, 0x03, 0x00, 0x00, 0x02, 0x06, 0x01, 0x00, 0x04, 0x0b, 0x08, 0x00, 0x01, 0x00, 0x00, 0x00
        /*0020*/ 	.byte	0x00, 0x00, 0x00, 0x00


//--------------------- .nv.info._Z41reduce_better_better_better_better_betterPKiPim --------------------------
	.section	.nv.info._Z41reduce_better_better_better_better_betterPKiPim,"",@"SHT_CUDA_INFO"
	.sectionflags	@""
	.align	4


	//----- nvinfo : EIATTR_CUDA_API_VERSION
	.align		4
        /*0000*/ 	.byte	0x04, 0x37
        /*0002*/ 	.short	(.L_63 - .L_62)
.L_62:
        /*0004*/ 	.word	0x00000082


	//----- nvinfo : EIATTR_KPARAM_INFO
	.align		4
.L_63:
        /*0008*/ 	.byte	0x04, 0x17
        /*000a*/ 	.short	(.L_65 - .L_64)
.L_64:
        /*000c*/ 	.word	0x00000000
        /*0010*/ 	.short	0x0002
        /*0012*/ 	.short	0x0010
        /*0014*/ 	.byte	0x00, 0xf0, 0x21, 0x00


	//----- nvinfo : EIATTR_KPARAM_INFO
	.align		4
.L_65:
        /*0018*/ 	.byte	0x04, 0x17
        /*001a*/ 	.short	(.L_67 - .L_66)
.L_66:
        /*001c*/ 	.word	0x00000000
        /*0020*/ 	.short	0x0001
        /*0022*/ 	.short	0x0008
        /*0024*/ 	.byte	0x00, 0xf5, 0x21, 0x00


	//----- nvinfo : EIATTR_KPARAM_INFO
	.align		4
.L_67:
        /*0028*/ 	.byte	0x04, 0x17
        /*002a*/ 	.short	(.L_69 - .L_68)
.L_68:
        /*002c*/ 	.word	0x00000000
        /*0030*/ 	.short	0x0000
        /*0032*/ 	.short	0x0000
        /*0034*/ 	.byte	0x00, 0xf5, 0x21, 0x00


	//----- nvinfo : EIATTR_SPARSE_MMA_MASK
	.align		4
.L_69:
        /*0038*/ 	.byte	0x03, 0x50
        /*003a*/ 	.short	0x0000


	//----- nvinfo : EIATTR_MAXREG_COUNT
	.align		4
        /*003c*/ 	.byte	0x03, 0x1b
        /*003e*/ 	.short	0x00ff


	//----- nvinfo : EIATTR_NUM_BARRIERS
	.align		4
        /*0040*/ 	.byte	0x02, 0x4c
        /*0042*/ 	.byte	0x01
	.zero		1


	//----- nvinfo : EIATTR_MERCURY_ISA_VERSION
	.align		4
        /*0044*/ 	.byte	0x03, 0x5f
        /*0046*/ 	.short	0x0101


	//----- nvinfo : EIATTR_VRC_CTA_INIT_COUNT
	.align		4
        /*0048*/ 	.byte	0x02, 0x4a
	.zero		1
	.zero		1


	//----- nvinfo : EIATTR_EXIT_INSTR_OFFSETS
	.align		4
        /*004c*/ 	.byte	0x04, 0x1c
        /*004e*/ 	.short	(.L_71 - .L_70)


	//   ....[0]....
.L_70:
        /*0050*/ 	.word	0x00000380


	//   ....[1]....
        /*0054*/ 	.word	0x00000520


	//   ....[2]....
        /*0058*/ 	.word	0x000005a0


	//----- nvinfo : EIATTR_CRS_STACK_SIZE
	.align		4
.L_71:
        /*005c*/ 	.byte	0x04, 0x1e
        /*005e*/ 	.short	(.L_73 - .L_72)
.L_72:
        /*0060*/ 	.word	0x00000000


	//----- nvinfo : EIATTR_CBANK_PARAM_SIZE
	.align		4
.L_73:
        /*0064*/ 	.byte	0x03, 0x19
        /*0066*/ 	.short	0x0018


	//----- nvinfo : EIATTR_PARAM_CBANK
	.align		4
        /*0068*/ 	.byte	0x04, 0x0a
        /*006a*/ 	.short	(.L_75 - .L_74)
	.align		4
.L_74:
        /*006c*/ 	.word	index@(.nv.constant0._Z41reduce_better_better_better_better_betterPKiPim)
        /*0070*/ 	.short	0x0380
        /*0072*/ 	.short	0x0018


	//----- nvinfo : EIATTR_SW_WAR
	.align		4
.L_75:
        /*0074*/ 	.byte	0x04, 0x36
        /*0076*/ 	.short	(.L_77 - .L_76)
.L_76:
        /*0078*/ 	.word	0x00000008
.L_77:


//--------------------- .nv.info._Z34reduce_better_better_better_betterPKiPi --------------------------
	.section	.nv.info._Z34reduce_better_better_better_betterPKiPi,"",@"SHT_CUDA_INFO"
	.sectionflags	@""
	.align	4


	//----- nvinfo : EIATTR_CUDA_API_VERSION
	.align		4
        /*0000*/ 	.byte	0x04, 0x37
        /*0002*/ 	.short	(.L_79 - .L_78)
.L_78:
        /*0004*/ 	.word	0x00000082


	//----- nvinfo : EIATTR_KPARAM_INFO
	.align		4
.L_79:
        /*0008*/ 	.byte	0x04, 0x17
        /*000a*/ 	.short	(.L_81 - .L_80)
.L_80:
        /*000c*/ 	.word	0x00000000
        /*0010*/ 	.short	0x0001
        /*0012*/ 	.short	0x0008
        /*0014*/ 	.byte	0x00, 0xf5, 0x21, 0x00


	//----- nvinfo : EIATTR_KPARAM_INFO
	.align		4
.L_81:
        /*0018*/ 	.byte	0x04, 0x17
        /*001a*/ 	.short	(.L_83 - .L_82)
.L_82:
        /*001c*/ 	.word	0x00000000
        /*0020*/ 	.short	0x0000
        /*0022*/ 	.short	0x0000
        /*0024*/ 	.byte	0x00, 0xf5, 0x21, 0x00


	//----- nvinfo : EIATTR_SPARSE_MMA_MASK
	.align		4
.L_83:
        /*0028*/ 	.byte	0x03, 0x50
        /*002a*/ 	.short	0x0000


	//----- nvinfo : EIATTR_MAXREG_COUNT
	.align		4
        /*002c*/ 	.byte	0x03, 0x1b
        /*002e*/ 	.short	0x00ff


	//----- nvinfo : EIATTR_NUM_BARRIERS
	.align		4
        /*0030*/ 	.byte	0x02, 0x4c
        /*0032*/ 	.byte	0x01
	.zero		1


	//----- nvinfo : EIATTR_MERCURY_ISA_VERSION
	.align		4
        /*0034*/ 	.byte	0x03, 0x5f
        /*0036*/ 	.short	0x0101


	//----- nvinfo : EIATTR_VRC_CTA_INIT_COUNT
	.align		4
        /*0038*/ 	.byte	0x02, 0x4a
	.zero		1
	.zero		1


	//----- nvinfo : EIATTR_EXIT_INSTR_OFFSETS
	.align		4
        /*003c*/ 	.byte	0x04, 0x1c
        /*003e*/ 	.short	(.L_85 - .L_84)


	//   ....[0]....
.L_84:
        /*0040*/ 	.word	0x00000280


	//   ....[1]....
        /*0044*/ 	.word	0x00000420


	//   ....[2]....
        /*0048*/ 	.word	0x000004a0


	//----- nvinfo : EIATTR_CBANK_PARAM_SIZE
	.align		4
.L_85:
        /*004c*/ 	.byte	0x03, 0x19
        /*004e*/ 	.short	0x0010


	//----- nvinfo : EIATTR_PARAM_CBANK
	.align		4
        /*0050*/ 	.byte	0x04, 0x0a
        /*0052*/ 	.short	(.L_87 - .L_86)
	.align		4
.L_86:
        /*0054*/ 	.word	index@(.nv.constant0._Z34reduce_better_better_better_betterPKiPi)
        /*0058*/ 	.short	0x0380
        /*005a*/ 	.short	0x0010


	//----- nvinfo : EIATTR_SW_WAR
	.align		4
.L_87:
        /*005c*/ 	.byte	0x04, 0x36
        /*005e*/ 	.short	(.L_89 - .L_88)
.L_88:
        /*0060*/ 	.word	0x00000008
.L_89:


//--------------------- .nv.info._Z27reduce_better_better_betterPKiPi --------------------------
	.section	.nv.info._Z27reduce_better_better_betterPKiPi,"",@"SHT_CUDA_INFO"
	.sectionflags	@""
	.align	4


	//----- nvinfo : EIATTR_CUDA_API_VERSION
	.align		4
        /*0000*/ 	.byte	0x04, 0x37
        /*0002*/ 	.short	(.L_91 - .L_90)
.L_90:
        /*0004*/ 	.word	0x00000082


	//----- nvinfo : EIATTR_KPARAM_INFO
	.align		4
.L_91:
        /*0008*/ 	.byte	0x04, 0x17
        /*000a*/ 	.short	(.L_93 - .L_92)
.L_92:
        /*000c*/ 	.word	0x00000000
        /*0010*/ 	.short	0x0001
        /*0012*/ 	.short	0x0008
        /*0014*/ 	.byte	0x00, 0xf5, 0x21, 0x00


	//----- nvinfo : EIATTR_KPARAM_INFO
	.align		4
.L_93:
        /*0018*/ 	.byte	0x04, 0x17
        /*001a*/ 	.short	(.L_95 - .L_94)
.L_94:
        /*001c*/ 	.word	0x00000000
        /*0020*/ 	.short	0x0000
        /*0022*/ 	.short	0x0000
        /*0024*/ 	.byte	0x00, 0xf5, 0x21, 0x00


	//----- nvinfo : EIATTR_SPARSE_MMA_MASK
	.align		4
.L_95:
        /*0028*/ 	.byte	0x03, 0x50
        /*002a*/ 	.short	0x0000


	//----- nvinfo : EIATTR_MAXREG_COUNT
	.align		4
        /*002c*/ 	.byte	0x03, 0x1b
        /*002e*/ 	.short	0x00ff


	//----- nvinfo : EIATTR_NUM_BARRIERS
	.align		4
        /*0030*/ 	.byte	0x02, 0x4c
        /*0032*/ 	.byte	0x01
	.zero		1


	//----- nvinfo : EIATTR_MERCURY_ISA_VERSION
	.align		4
        /*0034*/ 	.byte	0x03, 0x5f
        /*0036*/ 	.short	0x0101


	//----- nvinfo : EIATTR_VRC_CTA_INIT_COUNT
	.align		4
        /*0038*/ 	.byte	0x02, 0x4a
	.zero		1
	.zero		1


	//----- nvinfo : EIATTR_EXIT_INSTR_OFFSETS
	.align		4
        /*003c*/ 	.byte	0x04, 0x1c
        /*003e*/ 	.short	(.L_97 - .L_96)


	//   ....[0]....
.L_96:
        /*0040*/ 	.word	0x00000280


	//   ....[1]....
        /*0044*/ 	.word	0x00000300


	//----- nvinfo : EIATTR_CBANK_PARAM_SIZE
	.align		4
.L_97:
        /*0048*/ 	.byte	0x03, 0x19
        /*004a*/ 	.short	0x0010


	//----- nvinfo : EIATTR_PARAM_CBANK
	.align		4
        /*004c*/ 	.byte	0x04, 0x0a
        /*004e*/ 	.short	(.L_99 - .L_98)
	.align		4
.L_98:
        /*0050*/ 	.word	index@(.nv.constant0._Z27reduce_better_better_betterPKiPi)
        /*0054*/ 	.short	0x0380
        /*0056*/ 	.short	0x0010


	//----- nvinfo : EIATTR_SW_WAR
	.align		4
.L_99:
        /*0058*/ 	.byte	0x04, 0x36
        /*005a*/ 	.short	(.L_101 - .L_100)
.L_100:
        /*005c*/ 	.word	0x00000008
.L_101:


//--------------------- .nv.info._Z20reduce_better_betterPKiPi --------------------------
	.section	.nv.info._Z20reduce_better_betterPKiPi,"",@"SHT_CUDA_INFO"
	.sectionflags	@""
	.align	4


	//----- nvinfo : EIATTR_CUDA_API_VERSION
	.align		4
        /*0000*/ 	.byte	0x04, 0x37
        /*0002*/ 	.short	(.L_103 - .L_102)
.L_102:
        /*0004*/ 	.word	0x00000082


	//----- nvinfo : EIATTR_KPARAM_INFO
	.align		4
.L_103:
        /*0008*/ 	.byte	0x04, 0x17
        /*000a*/ 	.short	(.L_105 - .L_104)
.L_104:
        /*000c*/ 	.word	0x00000000
        /*0010*/ 	.short	0x0001
        /*0012*/ 	.short	0x0008
        /*0014*/ 	.byte	0x00, 0xf5, 0x21, 0x00


	//----- nvinfo : EIATTR_KPARAM_INFO
	.align		4
.L_105:
        /*0018*/ 	.byte	0x04, 0x17
        /*001a*/ 	.short	(.L_107 - .L_106)
.L_106:
        /*001c*/ 	.word	0x00000000
        /*0020*/ 	.short	0x0000
        /*0022*/ 	.short	0x0000
        /*0024*/ 	.byte	0x00, 0xf5, 0x21, 0x00


	//----- nvinfo : EIATTR_SPARSE_MMA_MASK
	.align		4
.L_107:
        /*0028*/ 	.byte	0x03, 0x50
        /*002a*/ 	.short	0x0000


	//----- nvinfo : EIATTR_MAXREG_COUNT
	.align		4
        /*002c*/ 	.byte	0x03, 0x1b
        /*002e*/ 	.short	0x00ff


	//----- nvinfo : EIATTR_NUM_BARRIERS
	.align		4
        /*0030*/ 	.byte	0x02, 0x4c
        /*0032*/ 	.byte	0x01
	.zero		1


	//----- nvinfo : EIATTR_MERCURY_ISA_VERSION
	.align		4
        /*0034*/ 	.byte	0x03, 0x5f
        /*0036*/ 	.short	0x0101


	//----- nvinfo : EIATTR_VRC_CTA_INIT_COUNT
	.align		4
        /*0038*/ 	.byte	0x02, 0x4a
	.zero		1
	.zero		1


	//----- nvinfo : EIATTR_EXIT_INSTR_OFFSETS
	.align		4
        /*003c*/ 	.byte	0x04, 0x1c
        /*003e*/ 	.short	(.L_109 - .L_108)


	//   ....[0]....
.L_108:
        /*0040*/ 	.word	0x00000240


	//   ....[1]....
        /*0044*/ 	.word	0x000002c0


	//----- nvinfo : EIATTR_CBANK_PARAM_SIZE
	.align		4
.L_109:
        /*0048*/ 	.byte	0x03, 0x19
        /*004a*/ 	.short	0x0010


	//----- nvinfo : EIATTR_PARAM_CBANK
	.align		4
        /*004c*/ 	.byte	0x04, 0x0a
        /*004e*/ 	.short	(.L_111 - .L_110)
	.align		4
.L_110:
        /*0050*/ 	.word	index@(.nv.constant0._Z20reduce_better_betterPKiPi)
        /*0054*/ 	.short	0x0380
        /*0056*/ 	.short	0x0010


	//----- nvinfo : EIATTR_SW_WAR
	.align		4
.L_111:
        /*0058*/ 	.byte	0x04, 0x36
        /*005a*/ 	.short	(.L_113 - .L_112)
.L_112:
        /*005c*/ 	.word	0x00000008
.L_113:


//--------------------- .nv.info._Z13reduce_betterPKiPi --------------------------
	.section	.nv.info._Z13reduce_betterPKiPi,"",@"SHT_CUDA_INFO"
	.sectionflags	@""
	.align	4


	//----- nvinfo : EIATTR_CUDA_API_VERSION
	.align		4
        /*0000*/ 	.byte	0x04, 0x37
        /*0002*/ 	.short	(.L_115 - .L_114)
.L_114:
        /*0004*/ 	.word	0x00000082


	//----- nvinfo : EIATTR_KPARAM_INFO
	.align		4
.L_115:
        /*0008*/ 	.byte	0x04, 0x17
        /*000a*/ 	.short	(.L_117 - .L_116)
.L_116:
        /*000c*/ 	.word	0x00000000
        /*0010*/ 	.short	0x0001
        /*0012*/ 	.short	0x0008
        /*0014*/ 	.byte	0x00, 0xf5, 0x21, 0x00


	//----- nvinfo : EIATTR_KPARAM_INFO
	.align		4
.L_117:
        /*0018*/ 	.byte	0x04, 0x17
        /*001a*/ 	.short	(.L_119 - .L_118)
.L_118:
        /*001c*/ 	.word	0x00000000
        /*0020*/ 	.short	0x0000
        /*0022*/ 	.short	0x0000
        /*0024*/ 	.byte	0x00, 0xf5, 0x21, 0x00


	//----- nvinfo : EIATTR_SPARSE_MMA_MASK
	.align		4
.L_119:
        /*0028*/ 	.byte	0x03, 0x50
        /*002a*/ 	.short	0x0000


	//----- nvinfo : EIATTR_MAXREG_COUNT
	.align		4
        /*002c*/ 	.byte	0x03, 0x1b
        /*002e*/ 	.short	0x00ff


	//----- nvinfo : EIATTR_NUM_BARRIERS
	.align		4
        /*0030*/ 	.byte	0x02, 0x4c
        /*0032*/ 	.byte	0x01
	.zero		1


	//----- nvinfo : EIATTR_MERCURY_ISA_VERSION
	.align		4
        /*0034*/ 	.byte	0x03, 0x5f
        /*0036*/ 	.short	0x0101


	//----- nvinfo : EIATTR_VRC_CTA_INIT_COUNT
	.align		4
        /*0038*/ 	.byte	0x02, 0x4a
	.zero		1
	.zero		1


	//----- nvinfo : EIATTR_EXIT_INSTR_OFFSETS
	.align		4
        /*003c*/ 	.byte	0x04, 0x1c
        /*003e*/ 	.short	(.L_121 - .L_120)


	//   ....[0]....
.L_120:
        /*0040*/ 	.word	0x00000270


	//   ....[1]....
        /*0044*/ 	.word	0x000002f0


	//----- nvinfo : EIATTR_CBANK_PARAM_SIZE
	.align		4
.L_121:
        /*0048*/ 	.byte	0x03, 0x19
        /*004a*/ 	.short	0x0010


	//----- nvinfo : EIATTR_PARAM_CBANK
	.align		4
        /*004c*/ 	.byte	0x04, 0x0a
        /*004e*/ 	.short	(.L_123 - .L_122)
	.align		4
.L_122:
        /*0050*/ 	.word	index@(.nv.constant0._Z13reduce_betterPKiPi)
        /*0054*/ 	.short	0x0380
        /*0056*/ 	.short	0x0010


	//----- nvinfo : EIATTR_SW_WAR
	.align		4
.L_123:
        /*0058*/ 	.byte	0x04, 0x36
        /*005a*/ 	.short	(.L_125 - .L_124)
.L_124:
        /*005c*/ 	.word	0x00000008
.L_125:


//--------------------- .nv.info._Z6reducePKiPi   --------------------------
	.section	.nv.info._Z6reducePKiPi,"",@"SHT_CUDA_INFO"
	.sectionflags	@""
	.align	4


	//----- nvinfo : EIATTR_CUDA_API_VERSION
	.align		4
        /*0000*/ 	.byte	0x04, 0x37
        /*0002*/ 	.short	(.L_127 - .L_126)
.L_126:
        /*0004*/ 	.word	0x00000082


	//----- nvinfo : EIATTR_KPARAM_INFO
	.align		4
.L_127:
        /*0008*/ 	.byte	0x04, 0x17
        /*000a*/ 	.short	(.L_129 - .L_128)
.L_128:
        /*000c*/ 	.word	0x00000000
        /*0010*/ 	.short	0x0001
        /*0012*/ 	.short	0x0008
        /*0014*/ 	.byte	0x00, 0xf5, 0x21, 0x00


	//----- nvinfo : EIATTR_KPARAM_INFO
	.align		4
.L_129:
        /*0018*/ 	.byte	0x04, 0x17
        /*001a*/ 	.short	(.L_131 - .L_130)
.L_130:
        /*001c*/ 	.word	0x00000000
        /*0020*/ 	.short	0x0000
        /*0022*/ 	.short	0x0000
        /*0024*/ 	.byte	0x00, 0xf5, 0x21, 0x00


	//----- nvinfo : EIATTR_SPARSE_MMA_MASK
	.align		4
.L_131:
        /*0028*/ 	.byte	0x03, 0x50
        /*002a*/ 	.short	0x0000


	//----- nvinfo : EIATTR_MAXREG_COUNT
	.align		4
        /*002c*/ 	.byte	0x03, 0x1b
        /*002e*/ 	.short	0x00ff


	//----- nvinfo : EIATTR_NUM_BARRIERS
	.align		4
        /*0030*/ 	.byte	0x02, 0x4c
        /*0032*/ 	.byte	0x01
	.zero		1


	//----- nvinfo : EIATTR_MERCURY_ISA_VERSION
	.align		4
        /*0034*/ 	.byte	0x03, 0x5f
        /*0036*/ 	.short	0x0101


	//----- nvinfo : EIATTR_VRC_CTA_INIT_COUNT
	.align		4
        /*0038*/ 	.byte	0x02, 0x4a
	.zero		1
	.zero		1


	//----- nvinfo : EIATTR_EXIT_INSTR_OFFSETS
	.align		4
        /*003c*/ 	.byte	0x04, 0x1c
        /*003e*/ 	.short	(.L_133 - .L_132)


	//   ....[0]....
.L_132:
        /*0040*/ 	.word	0x00000240


	//   ....[1]....
        /*0044*/ 	.word	0x000002c0


	//----- nvinfo : EIATTR_CBANK_PARAM_SIZE
	.align		4
.L_133:
        /*0048*/ 	.byte	0x03, 0x19
        /*004a*/ 	.short	0x0010


	//----- nvinfo : EIATTR_PARAM_CBANK
	.align		4
        /*004c*/ 	.byte	0x04, 0x0a
        /*004e*/ 	.short	(.L_135 - .L_134)
	.align		4
.L_134:
        /*0050*/ 	.word	index@(.nv.constant0._Z6reducePKiPi)
        /*0054*/ 	.short	0x0380
        /*0056*/ 	.short	0x0010


	//----- nvinfo : EIATTR_SW_WAR
	.align		4
.L_135:
        /*0058*/ 	.byte	0x04, 0x36
        /*005a*/ 	.short	(.L_137 - .L_136)
.L_136:
        /*005c*/ 	.word	0x00000008
.L_137:


//--------------------- .nv.info._Z4bankPKfPfi    --------------------------
	.section	.nv.info._Z4bankPKfPfi,"",@"SHT_CUDA_INFO"
	.sectionflags	@""
	.align	4


	//----- nvinfo : EIATTR_CUDA_API_VERSION
	.align		4
        /*0000*/ 	.byte	0x04, 0x37
        /*0002*/ 	.short	(.L_139 - .L_138)
.L_138:
        /*0004*/ 	.word	0x00000082


	//----- nvinfo : EIATTR_KPARAM_INFO
	.align		4
.L_139:
        /*0008*/ 	.byte	0x04, 0x17
        /*000a*/ 	.short	(.L_141 - .L_140)
.L_140:
        /*000c*/ 	.word	0x00000000
        /*0010*/ 	.short	0x0002
        /*0012*/ 	.short	0x0010
        /*0014*/ 	.byte	0x00, 0xf0, 0x11, 0x00


	//----- nvinfo : EIATTR_KPARAM_INFO
	.align		4
.L_141:
        /*0018*/ 	.byte	0x04, 0x17
        /*001a*/ 	.short	(.L_143 - .L_142)
.L_142:
        /*001c*/ 	.word	0x00000000
        /*0020*/ 	.short	0x0001
        /*0022*/ 	.short	0x0008
        /*0024*/ 	.byte	0x00, 0xf5, 0x21, 0x00


	//----- nvinfo : EIATTR_KPARAM_INFO
	.align		4
.L_143:
        /*0028*/ 	.byte	0x04, 0x17
        /*002a*/ 	.short	(.L_145 - .L_144)
.L_144:
        /*002c*/ 	.word	0x00000000
        /*0030*/ 	.short	0x0000
        /*0032*/ 	.short	0x0000
        /*0034*/ 	.byte	0x00, 0xf5, 0x21, 0x00


	//----- nvinfo : EIATTR_SPARSE_MMA_MASK
	.align		4
.L_145:
        /*0038*/ 	.byte	0x03, 0x50
        /*003a*/ 	.short	0x0000


	//----- nvinfo : EIATTR_MAXREG_COUNT
	.align		4
        /*003c*/ 	.byte	0x03, 0x1b
        /*003e*/ 	.short	0x00ff


	//----- nvinfo : EIATTR_NUM_BARRIERS
	.align		4
        /*0040*/ 	.byte	0x02, 0x4c
        /*0042*/ 	.byte	0x01
	.zero		1


	//----- nvinfo : EIATTR_MERCURY_ISA_VERSION
	.align		4
        /*0044*/ 	.byte	0x03, 0x5f
        /*0046*/ 	.short	0x0101


	//----- nvinfo : EIATTR_VRC_CTA_INIT_COUNT
	.align		4
        /*0048*/ 	.byte	0x02, 0x4a
	.zero		1
	.zero		1


	//----- nvinfo : EIATTR_EXIT_INSTR_OFFSETS
	.align		4
        /*004c*/ 	.byte	0x04, 0x1c
        /*004e*/ 	.short	(.L_147 - .L_146)


	//   ....[0]....
.L_146:
        /*0050*/ 	.word	0x00000190


	//----- nvinfo : EIATTR_CBANK_PARAM_SIZE
	.align		4
.L_147:
        /*0054*/ 	.byte	0x03, 0x19
        /*0056*/ 	.short	0x0014


	//----- nvinfo : EIATTR_PARAM_CBANK
	.align		4
        /*0058*/ 	.byte	0x04, 0x0a
        /*005a*/ 	.short	(.L_149 - .L_148)
	.align		4
.L_148:
        /*005c*/ 	.word	index@(.nv.constant0._Z4bankPKfPfi)
        /*0060*/ 	.short	0x0380
        /*0062*/ 	.short	0x0014


	//----- nvinfo : EIATTR_SW_WAR
	.align		4
.L_149:
        /*0064*/ 	.byte	0x04, 0x36
        /*0066*/ 	.short	(.L_151 - .L_150)
.L_150:
        /*0068*/ 	.word	0x00000008
.L_151:


//--------------------- .nv.info._Z8coalescePKfPfii --------------------------
	.section	.nv.info._Z8coalescePKfPfii,"",@"SHT_CUDA_INFO"
	.sectionflags	@""
	.align	4


	//----- nvinfo : EIATTR_CUDA_API_VERSION
	.align		4
        /*0000*/ 	.byte	0x04, 0x37
        /*0002*/ 	.short	(.L_153 - .L_152)
.L_152:
        /*0004*/ 	.word	0x00000082


	//----- nvinfo : EIATTR_KPARAM_INFO
	.align		4
.L_153:
        /*0008*/ 	.byte	0x04, 0x17
        /*000a*/ 	.short	(.L_155 - .L_154)
.L_154:
        /*000c*/ 	.word	0x00000000
        /*0010*/ 	.short	0x0003
        /*0012*/ 	.short	0x0014
        /*0014*/ 	.byte	0x00, 0xf0, 0x11, 0x00


	//----- nvinfo : EIATTR_KPARAM_INFO
	.align		4
.L_155:
        /*0018*/ 	.byte	0x04, 0x17
        /*001a*/ 	.short	(.L_157 - .L_156)
.L_156:
        /*001c*/ 	.word	0x00000000
        /*0020*/ 	.short	0x0002
        /*0022*/ 	.short	0x0010
        /*0024*/ 	.byte	0x00, 0xf0, 0x11, 0x00


	//----- nvinfo : EIATTR_KPARAM_INFO
	.align		4
.L_157:
        /*0028*/ 	.byte	0x04, 0x17
        /*002a*/ 	.short	(.L_159 - .L_158)
.L_158:
        /*002c*/ 	.word	0x00000000
        /*0030*/ 	.short	0x0001
        /*0032*/ 	.short	0x0008
        /*0034*/ 	.byte	0x00, 0xf5, 0x21, 0x00


	//----- nvinfo : EIATTR_KPARAM_INFO
	.align		4
.L_159:
        /*0038*/ 	.byte	0x04, 0x17
        /*003a*/ 	.short	(.L_161 - .L_160)
.L_160:
        /*003c*/ 	.word	0x00000000
        /*0040*/ 	.short	0x0000
        /*0042*/ 	.short	0x0000
        /*0044*/ 	.byte	0x00, 0xf5, 0x21, 0x00


	//----- nvinfo : EIATTR_SPARSE_MMA_MASK
	.align		4
.L_161:
        /*0048*/ 	.byte	0x03, 0x50
        /*004a*/ 	.short	0x0000


	//----- nvinfo : EIATTR_MAXREG_COUNT
	.align		4
        /*004c*/ 	.byte	0x03, 0x1b
        /*004e*/ 	.short	0x00ff


	//----- nvinfo : EIATTR_MERCURY_ISA_VERSION
	.align		4
        /*0050*/ 	.byte	0x03, 0x5f
        /*0052*/ 	.short	0x0101


	//----- nvinfo : EIATTR_VRC_CTA_INIT_COUNT
	.align		4
        /*0054*/ 	.byte	0x02, 0x4a
	.zero		1
	.zero		1


	//----- nvinfo : EIATTR_EXIT_INSTR_OFFSETS
	.align		4
        /*0058*/ 	.byte	0x04, 0x1c
        /*005a*/ 	.short	(.L_163 - .L_162)


	//   ....[0]....
.L_162:
        /*005c*/ 	.word	0x000002d0


	//----- nvinfo : EIATTR_CRS_STACK_SIZE
	.align		4
.L_163:
        /*0060*/ 	.byte	0x04, 0x1e
        /*0062*/ 	.short	(.L_165 - .L_164)
.L_164:
        /*0064*/ 	.word	0x00000000


	//----- nvinfo : EIATTR_CBANK_PARAM_SIZE
	.align		4
.L_165:
        /*0068*/ 	.byte	0x03, 0x19
        /*006a*/ 	.short	0x0018


	//----- nvinfo : EIATTR_PARAM_CBANK
	.align		4
        /*006c*/ 	.byte	0x04, 0x0a
        /*006e*/ 	.short	(.L_167 - .L_166)
	.align		4
.L_166:
        /*0070*/ 	.word	index@(.nv.constant0._Z8coalescePKfPfii)
        /*0074*/ 	.short	0x0380
        /*0076*/ 	.short	0x0018


	//----- nvinfo : EIATTR_SW_WAR
	.align		4
.L_167:
        /*0078*/ 	.byte	0x04, 0x36
        /*007a*/ 	.short	(.L_169 - .L_168)
.L_168:
        /*007c*/ 	.word	0x00000008
.L_169:


//--------------------- .nv.info._Z14kernel_warp_koPKfPf --------------------------
	.section	.nv.info._Z14kernel_warp_koPKfPf,"",@"SHT_CUDA_INFO"
	.sectionflags	@""
	.align	4


	//----- nvinfo : EIATTR_CUDA_API_VERSION
	.align		4
        /*0000*/ 	.byte	0x04, 0x37
        /*0002*/ 	.short	(.L_171 - .L_170)
.L_170:
        /*0004*/ 	.word	0x00000082


	//----- nvinfo : EIATTR_KPARAM_INFO
	.align		4
.L_171:
        /*0008*/ 	.byte	0x04, 0x17
        /*000a*/ 	.short	(.L_173 - .L_172)
.L_172:
        /*000c*/ 	.word	0x00000000
        /*0010*/ 	.short	0x0001
        /*0012*/ 	.short	0x0008
        /*0014*/ 	.byte	0x00, 0xf5, 0x21, 0x00


	//----- nvinfo : EIATTR_KPARAM_INFO
	.align		4
.L_173:
        /*0018*/ 	.byte	0x04, 0x17
        /*001a*/ 	.short	(.L_175 - .L_174)
.L_174:
        /*001c*/ 	.word	0x00000000
        /*0020*/ 	.short	0x0000
        /*0022*/ 	.short	0x0000
        /*0024*/ 	.byte	0x00, 0xf5, 0x21, 0x00


	//----- nvinfo : EIATTR_SPARSE_MMA_MASK
	.align		4
.L_175:
        /*0028*/ 	.byte	0x03, 0x50
        /*002a*/ 	.short	0x0000


	//----- nvinfo : EIATTR_MAXREG_COUNT
	.align		4
        /*002c*/ 	.byte	0x03, 0x1b
        /*002e*/ 	.short	0x00ff


	//----- nvinfo : EIATTR_MERCURY_ISA_VERSION
	.align		4
        /*0030*/ 	.byte	0x03, 0x5f
        /*0032*/ 	.short	0x0101


	//----- nvinfo : EIATTR_VRC_CTA_INIT_COUNT
	.align		4
        /*0034*/ 	.byte	0x02, 0x4a
	.zero		1
	.zero		1


	//----- nvinfo : EIATTR_EXIT_INSTR_OFFSETS
	.align		4
        /*0038*/ 	.byte	0x04, 0x1c
        /*003a*/ 	.short	(.L_177 - .L_176)


	//   ....[0]....
.L_176:
        /*003c*/ 	.word	0x000013d0


	//   ....[1]....
        /*0040*/ 	.word	0x000026f0


	//----- nvinfo : EIATTR_CRS_STACK_SIZE
	.align		4
.L_177:
        /*0044*/ 	.byte	0x04, 0x1e
        /*0046*/ 	.short	(.L_179 - .L_178)
.L_178:
        /*0048*/ 	.word	0x00000000


	//----- nvinfo : EIATTR_CBANK_PARAM_SIZE
	.align		4
.L_179:
        /*004c*/ 	.byte	0x03, 0x19
        /*004e*/ 	.short	0x0010


	//----- nvinfo : EIATTR_PARAM_CBANK
	.align		4
        /*0050*/ 	.byte	0x04, 0x0a
        /*0052*/ 	.short	(.L_181 - .L_180)
	.align		4
.L_180:
        /*0054*/ 	.word	index@(.nv.constant0._Z14kernel_warp_koPKfPf)
        /*0058*/ 	.short	0x0380
        /*005a*/ 	.short	0x0010


	//----- nvinfo : EIATTR_SW_WAR
	.align		4
.L_181:
        /*005c*/ 	.byte	0x04, 0x36
        /*005e*/ 	.short	(.L_183 - .L_182)
.L_182:
        /*0060*/ 	.word	0x00000008
.L_183:


//--------------------- .nv.info._Z14kernel_warp_okPKfPf --------------------------
	.section	.nv.info._Z14kernel_warp_okPKfPf,"",@"SHT_CUDA_INFO"
	.sectionflags	@""
	.align	4


	//----- nvinfo : EIATTR_CUDA_API_VERSION
	.align		4
        /*0000*/ 	.byte	0x04, 0x37
        /*0002*/ 	.short	(.L_185 - .L_184)
.L_184:
        /*0004*/ 	.word	0x00000082


	//----- nvinfo : EIATTR_KPARAM_INFO
	.align		4
.L_185:
        /*0008*/ 	.byte	0x04, 0x17
        /*000a*/ 	.short	(.L_187 - .L_186)
.L_186:
        /*000c*/ 	.word	0x00000000
        /*0010*/ 	.short	0x0001
        /*0012*/ 	.short	0x0008
        /*0014*/ 	.byte	0x00, 0xf5, 0x21, 0x00


	//----- nvinfo : EIATTR_KPARAM_INFO
	.align		4
.L_187:
        /*0018*/ 	.byte	0x04, 0x17
        /*001a*/ 	.short	(.L_189 - .L_188)
.L_188:
        /*001c*/ 	.word	0x00000000
        /*0020*/ 	.short	0x0000
        /*0022*/ 	.short	0x0000
        /*0024*/ 	.byte	0x00, 0xf5, 0x21, 0x00


	//----- nvinfo : EIATTR_SPARSE_MMA_MASK
	.align		4
.L_189:
        /*0028*/ 	.byte	0x03, 0x50
        /*002a*/ 	.short	0x0000


	//----- nvinfo : EIATTR_MAXREG_COUNT
	.align		4
        /*002c*/ 	.byte	0x03, 0x1b
        /*002e*/ 	.short	0x00ff


	//----- nvinfo : EIATTR_MERCURY_ISA_VERSION
	.align		4
        /*0030*/ 	.byte	0x03, 0x5f
        /*0032*/ 	.short	0x0101


	//----- nvinfo : EIATTR_VRC_CTA_INIT_COUNT
	.align		4
        /*0034*/ 	.byte	0x02, 0x4a
	.zero		1
	.zero		1


	//----- nvinfo : EIATTR_EXIT_INSTR_OFFSETS
	.align		4
        /*0038*/ 	.byte	0x04, 0x1c
        /*003a*/ 	.short	(.L_191 - .L_190)


	//   ....[0]....
.L_190:
        /*003c*/ 	.word	0x000013c0


	//   ....[1]....
        /*0040*/ 	.word	0x000026e0


	//----- nvinfo : EIATTR_CRS_STACK_SIZE
	.align		4
.L_191:
        /*0044*/ 	.byte	0x04, 0x1e
        /*0046*/ 	.short	(.L_193 - .L_192)
.L_192:
        /*0048*/ 	.word	0x00000000


	//----- nvinfo : EIATTR_CBANK_PARAM_SIZE
	.align		4
.L_193:
        /*004c*/ 	.byte	0x03, 0x19
        /*004e*/ 	.short	0x0010


	//----- nvinfo : EIATTR_PARAM_CBANK
	.align		4
        /*0050*/ 	.byte	0x04, 0x0a
        /*0052*/ 	.short	(.L_195 - .L_194)
	.align		4
.L_194:
        /*0054*/ 	.word	index@(.nv.constant0._Z14kernel_warp_okPKfPf)
        /*0058*/ 	.short	0x0380
        /*005a*/ 	.short	0x0010


	//----- nvinfo : EIATTR_SW_WAR
	.align		4
.L_195:
        /*005c*/ 	.byte	0x04, 0x36
        /*005e*/ 	.short	(.L_197 - .L_196)
.L_196:
        /*0060*/ 	.word	0x00000008
.L_197:


//--------------------- .nv.callgraph             --------------------------
	.section	.nv.callgraph,"",@"SHT_CUDA_CALLGRAPH"
	.align	4
	.sectionentsize	8
	.align		4
        /*0000*/ 	.word	0x00000000
	.align		4
        /*0004*/ 	.word	0xffffffff
	.align		4
        /*0008*/ 	.word	0x00000000
	.align		4
        /*000c*/ 	.word	0xfffffffe
	.align		4
        /*0010*/ 	.word	0x00000000
	.align		4
        /*0014*/ 	.word	0xfffffffd
	.align		4
        /*0018*/ 	.word	0x00000000
	.align		4
        /*001c*/ 	.word	0xfffffffc


//--------------------- .text._Z41reduce_better_better_better_better_betterPKiPim --------------------------
	.section	.text._Z41reduce_better_better_better_better_betterPKiPim,"ax",@progbits
	.align	128
        .global         _Z41reduce_better_better_better_better_betterPKiPim
        .type           _Z41reduce_better_better_better_better_betterPKiPim,@function
        .size           _Z41reduce_better_better_better_better_betterPKiPim,(.L_x_31 - _Z41reduce_better_better_better_better_betterPKiPim)
        .other          _Z41reduce_better_better_better_better_betterPKiPim,@"STO_CUDA_ENTRY STV_DEFAULT"
_Z41reduce_better_better_better_better_betterPKiPim:
.text._Z41reduce_better_better_better_better_betterPKiPim:
[----:B------:R-:W-:Y:S01]  /*0000*/  LDC R1, c[0x0][0x37c] ;  /* 0x0000df00ff017b82 */ /* 0x000fe20000000800 */
[----:B------:R-:W0:Y:S07]  /*0010*/  S2R R3, SR_TID.X ;  /* 0x0000000000037919 */ /* 0x000e2e0000002100 */
[----:B------:R-:W1:Y:S01]  /*0020*/  S2UR UR5, SR_CgaCtaId ;  /* 0x00000000000579c3 */ /* 0x000e620000008800 */
[----:B------:R-:W2:Y:S01]  /*0030*/  LDCU.64 UR10, c[0x0][0x390] ;  /* 0x00007200ff0a77ac */ /* 0x000ea20008000a00 */
[----:B------:R-:W-:Y:S01]  /*0040*/  BSSY.RECONVERGENT B0, `(.L_x_0) ;  /* 0x0000021000007945 */ /* 0x000fe20003800200 */
[----:B------:R-:W3:Y:S01]  /*0050*/  S2R R0, SR_CTAID.X ;  /* 0x0000000000007919 */ /* 0x000ee20000002500 */
[----:B------:R-:W-:Y:S01]  /*0060*/  UMOV UR4, 0x400 ;  /* 0x0000040000047882 */ /* 0x000fe20000000000 */
[----:B------:R-:W4:Y:S03]  /*0070*/  LDCU.64 UR6, c[0x0][0x358] ;  /* 0x00006b00ff0677ac */ /* 0x000f260008000a00 */
[----:B------:R-:W5:Y:S01]  /*0080*/  LDC R11, c[0x0][0x360] ;  /* 0x0000d800ff0b7b82 */ /* 0x000f620000000800 */
[----:B------:R-:W2:Y:S01]  /*0090*/  LDCU UR8, c[0x0][0x370] ;  /* 0x00006e00ff0877ac */ /* 0x000ea20008000800 */
[----:B-1----:R-:W-:-:S06]  /*00a0*/  ULEA UR4, UR5, UR4, 0x18 ;  /* 0x0000000405047291 */ /* 0x002fcc000f8ec0ff */
[----:B0-----:R-:W-:Y:S01]  /*00b0*/  LEA R2, R3, UR4, 0x2 ;  /* 0x0000000403027c11 */ /* 0x001fe2000f8e10ff */
[C---:B-----5:R-:W-:Y:S01]  /*00c0*/  IMAD.SHL.U32 R4, R11.reuse, 0x2, RZ ;  /* 0x000000020b047824 */ /* 0x060fe200078e00ff */
[----:B------:R-:W-:-:S03]  /*00d0*/  ISETP.GE.U32.AND P1, PT, R11, 0x42, PT ;  /* 0x000000420b00780c */ /* 0x000fc60003f26070 */
[----:B------:R-:W0:Y:S01]  /*00e0*/  LDCU.64 UR4, c[0x0][0x380] ;  /* 0x00007000ff0477ac */ /* 0x000e220008000a00 */
[C---:B---3--:R-:W-:Y:S01]  /*00f0*/  IMAD R5, R4.reuse, R0, R3 ;  /* 0x0000000004057224 */ /* 0x048fe200078e0203 */
[----:B------:R1:W-:Y:S01]  /*0100*/  STS [R2], RZ ;  /* 0x000000ff02007388 */ /* 0x0003e20000000800 */
[----:B--2---:R-:W-:Y:S01]  /*0110*/  IMAD R8, R4, UR8, RZ ;  /* 0x0000000804087c24 */ /* 0x004fe2000f8e02ff */
[----:B------:R-:W-:Y:S02]  /*0120*/  ISETP.GT.U32.AND P2, PT, R3, 0x1f, PT ;  /* 0x0000001f0300780c */ /* 0x000fe40003f44070 */
[----:B------:R-:W-:-:S04]  /*0130*/  ISETP.GE.U32.AND P0, PT, R5, UR10, PT ;  /* 0x0000000a05007c0c */ /* 0x000fc8000bf06070 */
[----:B------:R-:W-:-:S13]  /*0140*/  ISETP.GE.U32.AND.EX P0, PT, RZ, UR11, PT, P0 ;  /* 0x0000000bff007c0c */ /* 0x000fda000bf06100 */
[----:B01--4-:R-:W-:Y:S05]  /*0150*/  @P0 BRA `(.L_x_1) ;  /* 0x00000000003c0947 */ /* 0x013fea0003800000 */
[----:B------:R-:W-:Y:S02]  /*0160*/  IMAD.MOV.U32 R13, RZ, RZ, R5 ;  /* 0x000000ffff0d7224 */ /* 0x000fe400078e0005 */
[----:B------:R-:W-:-:S07]  /*0170*/  IMAD.MOV.U32 R10, RZ, RZ, RZ ;  /* 0x000000ffff0a7224 */ /* 0x000fce00078e00ff */
.L_x_2:
[----:B------:R-:W-:-:S04]  /*0180*/  LEA R4, P0, R13, UR4, 0x2 ;  /* 0x000000040d047c11 */ /* 0x000fc8000f8010ff */
[----:B------:R-:W-:Y:S02]  /*0190*/  LEA.HI.X R5, R13, UR5, R10, 0x2, P0 ;  /* 0x000000050d057c11 */ /* 0x000fe400080f140a */
[----:B------:R-:W-:-:S03]  /*01a0*/  LEA R6, P0, R11, R4, 0x2 ;  /* 0x000000040b067211 */ /* 0x000fc600078010ff */
[----:B------:R-:W2:Y:S02]  /*01b0*/  LDG.E R4, desc[UR6][R4.64] ;  /* 0x0000000604047981 */ /* 0x000ea4000c1e1900 */
[----:B------:R-:W-:-:S06]  /*01c0*/  IMAD.X R7, RZ, RZ, R5, P0 ;  /* 0x000000ffff077224 */ /* 0x000fcc00000e0605 */
[----:B------:R-:W2:Y:S01]  /*01d0*/  LDG.E R7, desc[UR6][R6.64] ;  /* 0x0000000606077981 */ /* 0x000ea2000c1e1900 */
[----:B------:R-:W-:-:S05]  /*01e0*/  IADD3 R13, P0, PT, R8, R13, RZ ;  /* 0x0000000d080d7210 */ /* 0x000fca0007f1e0ff */
[----:B------:R-:W-:Y:S01]  /*01f0*/  IMAD.X R10, RZ, RZ, R10, P0 ;  /* 0x000000ffff0a7224 */ /* 0x000fe200000e060a */
[----:B------:R-:W-:-:S04]  /*0200*/  ISETP.GE.U32.AND P0, PT, R13, UR10, PT ;  /* 0x0000000a0d007c0c */ /* 0x000fc8000bf06070 */
[----:B------:R-:W-:Y:S01]  /*0210*/  ISETP.GE.U32.AND.EX P0, PT, R10, UR11, PT, P0 ;  /* 0x0000000b0a007c0c */ /* 0x000fe2000bf06100 */
[----:B0-2---:R-:W-:-:S05]  /*0220*/  IMAD.IADD R9, R4, 0x1, R7 ;  /* 0x0000000104097824 */ /* 0x005fca00078e0207 */
[----:B------:R0:W-:Y:S07]  /*0230*/  STS [R2], R9 ;  /* 0x0000000902007388 */ /* 0x0001ee0000000800 */
[----:B------:R-:W-:Y:S05]  /*0240*/  @!P0 BRA `(.L_x_2) ;  /* 0xfffffffc00cc8947 */ /* 0x000fea000383ffff */
.L_x_1:
[----:B------:R-:W-:Y:S05]  /*0250*/  BSYNC.RECONVERGENT B0 ;  /* 0x0000000000007941 */ /* 0x000fea0003800200 */
.L_x_0:
[----:B------:R-:W-:Y:S06]  /*0260*/  BAR.SYNC.DEFER_BLOCKING 0x0 ;  /* 0x0000000000007b1d */ /* 0x000fec0000010000 */
[----:B------:R-:W-:Y:S05]  /*0270*/  @!P1 BRA `(.L_x_3) ;  /* 0x0000000000409947 */ /* 0x000fea0003800000 */
[----:B------:R-:W-:Y:S01]  /*0280*/  SHF.R.U32.HI R6, RZ, 0x1, R11 ;  /* 0x00000001ff067819 */ /* 0x000fe2000001160b */
[----:B0-----:R-:W-:-:S07]  /*0290*/  IMAD.MOV.U32 R9, RZ, RZ, RZ ;  /* 0x000000ffff097224 */ /* 0x001fce00078e00ff */
.L_x_4:
[----:B------:R-:W-:Y:S02]  /*02a0*/  ISETP.GT.U32.AND P0, PT, R6, R3, PT ;  /* 0x000000030600720c */ /* 0x000fe40003f04070 */
[----:B------:R-:W-:Y:S02]  /*02b0*/  SHF.R.U32.HI R7, RZ, 0x1, R9 ;  /* 0x00000001ff077819 */ /* 0x000fe40000011609 */
[----:B------:R-:W-:-:S13]  /*02c0*/  ISETP.GT.U32.AND.EX P0, PT, R9, RZ, PT, P0 ;  /* 0x000000ff0900720c */ /* 0x000fda0003f04100 */
[----:B------:R-:W-:-:S06]  /*02d0*/  @P0 IMAD R4, R6, 0x4, R2 ;  /* 0x0000000406040824 */ /* 0x000fcc00078e0202 */
[----:B------:R-:W-:Y:S04]  /*02e0*/  @P0 LDS R4, [R4] ;  /* 0x0000000004040984 */ /* 0x000fe80000000800 */
[----:B------:R-:W0:Y:S02]  /*02f0*/  @P0 LDS R5, [R2] ;  /* 0x0000000002050984 */ /* 0x000e240000000800 */
[----:B0-----:R-:W-:-:S05]  /*0300*/  @P0 IMAD.IADD R5, R4, 0x1, R5 ;  /* 0x0000000104050824 */ /* 0x001fca00078e0205 */
[----:B------:R1:W-:Y:S01]  /*0310*/  @P0 STS [R2], R5 ;  /* 0x0000000502000388 */ /* 0x0003e20000000800 */
[----:B------:R-:W-:Y:S01]  /*0320*/  BAR.SYNC.DEFER_BLOCKING 0x0 ;  /* 0x0000000000007b1d */ /* 0x000fe20000010000 */
[C---:B------:R-:W-:Y:S02]  /*0330*/  ISETP.GT.U32.AND P0, PT, R6.reuse, 0x41, PT ;  /* 0x000000410600780c */ /* 0x040fe40003f04070 */
[----:B------:R-:W-:Y:S02]  /*0340*/  SHF.R.U64 R6, R6, 0x1, R9 ;  /* 0x0000000106067819 */ /* 0x000fe40000001209 */
[----:B------:R-:W-:Y:S01]  /*0350*/  ISETP.GT.U32.AND.EX P0, PT, R9, RZ, PT, P0 ;  /* 0x000000ff0900720c */ /* 0x000fe20003f04100 */
[----:B------:R-:W-:-:S12]  /*0360*/  IMAD.MOV.U32 R9, RZ, RZ, R7 ;  /* 0x000000ffff097224 */ /* 0x000fd800078e0007 */
[----:B-1----:R-:W-:Y:S05]  /*0370*/  @P0 BRA `(.L_x_4) ;  /* 0xfffffffc00c80947 */ /* 0x002fea000383ffff */
.L_x_3:
[----:B------:R-:W-:Y:S05]  /*0380*/  @P2 EXIT ;  /* 0x000000000000294d */ /* 0x000fea0003800000 */
[----:B------:R-:W-:Y:S01]  /*0390*/  LDS R4, [R2+0x8] ;  /* 0x0000080002047984 */ /* 0x000fe20000000800 */
[----:B------:R-:W-:-:S03]  /*03a0*/  ISETP.NE.AND P0, PT, R3, RZ, PT ;  /* 0x000000ff0300720c */ /* 0x000fc60003f05270 */
[----:B------:R-:W1:Y:S02]  /*03b0*/  LDS R5, [R2] ;  /* 0x0000000002057984 */ /* 0x000e640000000800 */
[----:B-1----:R-:W-:-:S05]  /*03c0*/  IMAD.IADD R5, R4, 0x1, R5 ;  /* 0x0000000104057824 */ /* 0x002fca00078e0205 */
[----:B------:R-:W-:Y:S04]  /*03d0*/  STS [R2], R5 ;  /* 0x0000000502007388 */ /* 0x000fe80000000800 */
[----:B------:R-:W-:Y:S04]  /*03e0*/  LDS R4, [R2+0x8] ;  /* 0x0000080002047984 */ /* 0x000fe80000000800 */
[----:B------:R-:W1:Y:S02]  /*03f0*/  LDS R7, [R2] ;  /* 0x0000000002077984 */ /* 0x000e640000000800 */
[----:B-1----:R-:W-:-:S05]  /*0400*/  IMAD.IADD R7, R4, 0x1, R7 ;  /* 0x0000000104077824 */ /* 0x002fca00078e0207 */
[----:B------:R-:W-:Y:S04]  /*0410*/  STS [R2], R7 ;  /* 0x0000000702007388 */ /* 0x000fe80000000800 */
[----:B------:R-:W-:Y:S04]  /*0420*/  LDS R4, [R2+0x8] ;  /* 0x0000080002047984 */ /* 0x000fe80000000800 */
[----:B0-----:R-:W0:Y:S02]  /*0430*/  LDS R9, [R2] ;  /* 0x0000000002097984 */ /* 0x001e240000000800 */
[----:B0-----:R-:W-:-:S05]  /*0440*/  IMAD.IADD R9, R4, 0x1, R9 ;  /* 0x0000000104097824 */ /* 0x001fca00078e0209 */
[----:B------:R-:W-:Y:S04]  /*0450*/  STS [R2], R9 ;  /* 0x0000000902007388 */ /* 0x000fe80000000800 */
[----:B------:R-:W-:Y:S04]  /*0460*/  LDS R4, [R2+0x8] ;  /* 0x0000080002047984 */ /* 0x000fe80000000800 */
[----:B------:R-:W0:Y:S02]  /*0470*/  LDS R11, [R2] ;  /* 0x00000000020b7984 */ /* 0x000e240000000800 */
        /* <DEDUP_REMOVED lines=9> */
[----:B------:R0:W-:Y:S01]  /*0510*/  STS [R2], R7 ;  /* 0x0000000702007388 */ /* 0x0001e20000000800 */
[----:B------:R-:W-:Y:S05]  /*0520*/  @P0 EXIT ;  /* 0x000000000000094d */ /* 0x000fea0003800000 */
[----:B------:R-:W1:Y:S01]  /*0530*/  S2UR UR5, SR_CgaCtaId ;  /* 0x00000000000579c3 */ /* 0x000e620000008800 */
[----:B------:R-:W-:-:S07]  /*0540*/  UMOV UR4, 0x400 ;  /* 0x0000040000047882 */ /* 0x000fce0000000000 */
[----:B0-----:R-:W0:Y:S01]  /*0550*/  LDC.64 R2, c[0x0][0x388] ;  /* 0x0000e200ff027b82 */ /* 0x001e220000000a00 */
[----:B-1----:R-:W-:Y:S01]  /*0560*/  ULEA UR4, UR5, UR4, 0x18 ;  /* 0x0000000405047291 */ /* 0x002fe2000f8ec0ff */
[----:B0-----:R-:W-:-:S08]  /*0570*/  IMAD.WIDE.U32 R2, R0, 0x4, R2 ;  /* 0x0000000400027825 */ /* 0x001fd000078e0002 */
[----:B------:R-:W0:Y:S04]  /*0580*/  LDS R5, [UR4] ;  /* 0x00000004ff057984 */ /* 0x000e280008000800 */
[----:B0-----:R-:W-:Y:S01]  /*0590*/  STG.E desc[UR6][R2.64], R5 ;  /* 0x0000000502007986 */ /* 0x001fe2000c101906 */
[----:B------:R-:W-:Y:S05]  /*05a0*/  EXIT ;  /* 0x000000000000794d */ /* 0x000fea0003800000 */
.L_x_5:
[----:B------:R-:W-:-:S00]  /*05b0*/  BRA `(.L_x_5) ;  /* 0xfffffffc00fc7947 */ /* 0x000fc0000383ffff */
[----:B------:R-:W-:-:S00]  /*05c0*/  NOP ;  /* 0x0000000000007918 */ /* 0x000fc00000000000 */
        /* <DEDUP_REMOVED lines=11> */
.L_x_31:


//--------------------- .text._Z34reduce_better_better_better_betterPKiPi --------------------------
	.section	.text._Z34reduce_better_better_better_betterPKiPi,"ax",@progbits
	.align	128
        .global         _Z34reduce_better_better_better_betterPKiPi
        .type           _Z34reduce_better_better_better_betterPKiPi,@function
        .size           _Z34reduce_better_better_better_betterPKiPi,(.L_x_32 - _Z34reduce_better_better_better_betterPKiPi)
        .other          _Z34reduce_better_better_better_betterPKiPi,@"STO_CUDA_ENTRY STV_DEFAULT"
_Z34reduce_better_better_better_betterPKiPi:
.text._Z34reduce_better_better_better_betterPKiPi:
[----:B------:R-:W-:Y:S01]  /*0000*/  LDC R1, c[0x0][0x37c] ;  /* 0x0000df00ff017b82 */ /* 0x000fe20000000800 */
[----:B------:R-:W0:Y:S07]  /*0010*/  S2R R0, SR_CTAID.X ;  /* 0x0000000000007919 */ /* 0x000e2e0000002500 */
[----:B------:R-:W0:Y:S01]  /*0020*/  LDC R9, c[0x0][0x360] ;  /* 0x0000d800ff097b82 */ /* 0x000e220000000800 */
[----:B------:R-:W1:Y:S01]  /*0030*/  LDCU.64 UR6, c[0x0][0x358] ;  /* 0x00006b00ff0677ac */ /* 0x000e620008000a00 */
[----:B------:R-:W2:Y:S06]  /*0040*/  S2R R2, SR_TID.X ;  /* 0x0000000000027919 */ /* 0x000eac0000002100 */
[----:B------:R-:W3:Y:S01]  /*0050*/  LDC.64 R4, c[0x0][0x380] ;  /* 0x0000e000ff047b82 */ /* 0x000ee20000000a00 */
[----:B0-----:R-:W-:-:S04]  /*0060*/  IMAD R3, R0, R9, RZ ;  /* 0x0000000900037224 */ /* 0x001fc800078e02ff */
[----:B--2---:R-:W-:-:S04]  /*0070*/  IMAD R3, R3, 0x2, R2 ;  /* 0x0000000203037824 */ /* 0x004fc800078e0202 */
[----:B---3--:R-:W-:-:S03]  /*0080*/  IMAD.WIDE.U32 R4, R3, 0x4, R4 ;  /* 0x0000000403047825 */ /* 0x008fc600078e0004 */
[----:B------:R-:W-:-:S03]  /*0090*/  LEA R6, P0, R9, R4, 0x2 ;  /* 0x0000000409067211 */ /* 0x000fc600078010ff */
[----:B-1----:R-:W2:Y:S02]  /*00a0*/  LDG.E R4, desc[UR6][R4.64] ;  /* 0x0000000604047981 */ /* 0x002ea4000c1e1900 */
[----:B------:R-:W-:-:S06]  /*00b0*/  IMAD.X R7, RZ, RZ, R5, P0 ;  /* 0x000000ffff077224 */ /* 0x000fcc00000e0605 */
[----:B------:R-:W2:Y:S01]  /*00c0*/  LDG.E R7, desc[UR6][R6.64] ;  /* 0x0000000606077981 */ /* 0x000ea2000c1e1900 */
[----:B------:R-:W0:Y:S01]  /*00d0*/  S2UR UR5, SR_CgaCtaId ;  /* 0x00000000000579c3 */ /* 0x000e220000008800 */
[----:B------:R-:W-:Y:S01]  /*00e0*/  UMOV UR4, 0x400 ;  /* 0x0000040000047882 */ /* 0x000fe20000000000 */
[----:B------:R-:W-:Y:S02]  /*00f0*/  ISETP.GE.U32.AND P0, PT, R9, 0x42, PT ;  /* 0x000000420900780c */ /* 0x000fe40003f06070 */
[----:B------:R-:W-:Y:S01]  /*0100*/  ISETP.GT.U32.AND P1, PT, R2, 0x1f, PT ;  /* 0x0000001f0200780c */ /* 0x000fe20003f24070 */
[----:B0-----:R-:W-:-:S06]  /*0110*/  ULEA UR4, UR5, UR4, 0x18 ;  /* 0x0000000405047291 */ /* 0x001fcc000f8ec0ff */
[----:B------:R-:W-:Y:S01]  /*0120*/  LEA R3, R2, UR4, 0x2 ;  /* 0x0000000402037c11 */ /* 0x000fe2000f8e10ff */
[----:B--2---:R-:W-:-:S05]  /*0130*/  IMAD.IADD R8, R4, 0x1, R7 ;  /* 0x0000000104087824 */ /* 0x004fca00078e0207 */
[----:B------:R0:W-:Y:S01]  /*0140*/  STS [R3], R8 ;  /* 0x0000000803007388 */ /* 0x0001e20000000800 */
[----:B------:R-:W-:Y:S06]  /*0150*/  BAR.SYNC.DEFER_BLOCKING 0x0 ;  /* 0x0000000000007b1d */ /* 0x000fec0000010000 */
[----:B------:R-:W-:Y:S05]  /*0160*/  @!P0 BRA `(.L_x_6) ;  /* 0x0000000000448947 */ /* 0x000fea0003800000 */
[----:B0-----:R-:W-:Y:S01]  /*0170*/  HFMA2 R8, -RZ, RZ, 0, 0 ;  /* 0x00000000ff087431 */ /* 0x001fe200000001ff */
[----:B------:R-:W-:-:S07]  /*0180*/  SHF.R.U32.HI R9, RZ, 0x1, R9 ;  /* 0x00000001ff097819 */ /* 0x000fce0000011609 */
.L_x_7:
[----:B------:R-:W-:Y:S02]  /*0190*/  ISETP.GT.U32.AND P0, PT, R9, R2, PT ;  /* 0x000000020900720c */ /* 0x000fe40003f04070 */
[----:B------:R-:W-:Y:S02]  /*01a0*/  SHF.R.U32.HI R7, RZ, 0x1, R8 ;  /* 0x00000001ff077819 */ /* 0x000fe40000011608 */
[----:B------:R-:W-:-:S13]  /*01b0*/  ISETP.GT.U32.AND.EX P0, PT, R8, RZ, PT, P0 ;  /* 0x000000ff0800720c */ /* 0x000fda0003f04100 */
[----:B------:R-:W-:-:S06]  /*01c0*/  @P0 IMAD R4, R9, 0x4, R3 ;  /* 0x0000000409040824 */ /* 0x000fcc00078e0203 */
[----:B------:R-:W-:Y:S04]  /*01d0*/  @P0 LDS R4, [R4] ;  /* 0x0000000004040984 */ /* 0x000fe80000000800 */
[----:B------:R-:W0:Y:S02]  /*01e0*/  @P0 LDS R5, [R3] ;  /* 0x0000000003050984 */ /* 0x000e240000000800 */
[----:B0-----:R-:W-:Y:S01]  /*01f0*/  @P0 IMAD.IADD R6, R4, 0x1, R5 ;  /* 0x0000000104060824 */ /* 0x001fe200078e0205 */
[----:B------:R-:W-:-:S04]  /*0200*/  SHF.R.U64 R5, R9, 0x1, R8 ;  /* 0x0000000109057819 */ /* 0x000fc80000001208 */
[----:B------:R1:W-:Y:S01]  /*0210*/  @P0 STS [R3], R6 ;  /* 0x0000000603000388 */ /* 0x0003e20000000800 */
[----:B------:R-:W-:Y:S01]  /*0220*/  BAR.SYNC.DEFER_BLOCKING 0x0 ;  /* 0x0000000000007b1d */ /* 0x000fe20000010000 */
[----:B------:R-:W-:Y:S01]  /*0230*/  ISETP.GT.U32.AND P0, PT, R9, 0x41, PT ;  /* 0x000000410900780c */ /* 0x000fe20003f04070 */
[----:B------:R-:W-:-:S03]  /*0240*/  IMAD.MOV.U32 R9, RZ, RZ, R5 ;  /* 0x000000ffff097224 */ /* 0x000fc600078e0005 */
[----:B------:R-:W-:Y:S02]  /*0250*/  ISETP.GT.U32.AND.EX P0, PT, R8, RZ, PT, P0 ;  /* 0x000000ff0800720c */ /* 0x000fe40003f04100 */
[----:B------:R-:W-:-:S11]  /*0260*/  MOV R8, R7 ;  /* 0x0000000700087202 */ /* 0x000fd60000000f00 */
[----:B-1----:R-:W-:Y:S05]  /*0270*/  @P0 BRA `(.L_x_7) ;  /* 0xfffffffc00c40947 */ /* 0x002fea000383ffff */
.L_x_6:
        /* <DEDUP_REMOVED lines=8> */
[----:B-1----:R-:W-:-:S05]  /*0300*/  IADD3 R6, PT, PT, R5, R6, RZ ;  /* 0x0000000605067210 */ /* 0x002fca0007ffe0ff */
        /* <DEDUP_REMOVED lines=11> */
[----:B0-----:R-:W-:-:S05]  /*03c0*/  IADD3 R4, PT, PT, R4, R5, RZ ;  /* 0x0000000504047210 */ /* 0x001fca0007ffe0ff */
        /* <DEDUP_REMOVED lines=14> */
.L_x_8:
        /* <DEDUP_REMOVED lines=13> */
.L_x_32:


//--------------------- .text._Z27reduce_better_better_betterPKiPi --------------------------
	.section	.text._Z27reduce_better_better_betterPKiPi,"ax",@progbits
	.align	128
        .global         _Z27reduce_better_better_betterPKiPi
        .type           _Z27reduce_better_better_betterPKiPi,@function
        .size           _Z27reduce_better_better_betterPKiPi,(.L_x_33 - _Z27reduce_better_better_betterPKiPi)
        .other          _Z27reduce_better_better_betterPKiPi,@"STO_CUDA_ENTRY STV_DEFAULT"
_Z27reduce_better_better_betterPKiPi:
.text._Z27reduce_better_better_betterPKiPi:
        /* <DEDUP_REMOVED lines=16> */
[----:B------:R-:W-:Y:S01]  /*0100*/  ISETP.NE.AND P1, PT, R9, RZ, PT ;  /* 0x000000ff0900720c */ /* 0x000fe20003f25270 */
[----:B0-----:R-:W-:-:S06]  /*0110*/  ULEA UR4, UR5, UR4, 0x18 ;  /* 0x0000000405047291 */ /* 0x001fcc000f8ec0ff */
[----:B------:R-:W-:Y:S01]  /*0120*/  LEA R7, R9, UR4, 0x2 ;  /* 0x0000000409077c11 */ /* 0x000fe2000f8e10ff */
[----:B--2---:R-:W-:-:S05]  /*0130*/  IMAD.IADD R0, R2, 0x1, R5 ;  /* 0x0000000102007824 */ /* 0x004fca00078e0205 */
[----:B------:R0:W-:Y:S01]  /*0140*/  STS [R7], R0 ;  /* 0x0000000007007388 */ /* 0x0001e20000000800 */
[----:B------:R-:W-:Y:S06]  /*0150*/  BAR.SYNC.DEFER_BLOCKING 0x0 ;  /* 0x0000000000007b1d */ /* 0x000fec0000010000 */
[----:B------:R-:W-:Y:S05]  /*0160*/  @!P0 BRA `(.L_x_9) ;  /* 0x0000000000448947 */ /* 0x000fea0003800000 */
[----:B------:R-:W-:Y:S01]  /*0170*/  SHF.R.U32.HI R6, RZ, 0x1, R6 ;  /* 0x00000001ff067819 */ /* 0x000fe20000011606 */
[----:B------:R-:W-:-:S07]  /*0180*/  IMAD.MOV.U32 R5, RZ, RZ, RZ ;  /* 0x000000ffff057224 */ /* 0x000fce00078e00ff */
.L_x_10:
[----:B------:R-:W-:Y:S02]  /*0190*/  ISETP.GT.U32.AND P0, PT, R6, R9, PT ;  /* 0x000000090600720c */ /* 0x000fe40003f04070 */
[----:B------:R-:W-:Y:S02]  /*01a0*/  SHF.R.U32.HI R4, RZ, 0x1, R5 ;  /* 0x00000001ff047819 */ /* 0x000fe40000011605 */
[----:B------:R-:W-:-:S13]  /*01b0*/  ISETP.GT.U32.AND.EX P0, PT, R5, RZ, PT, P0 ;  /* 0x000000ff0500720c */ /* 0x000fda0003f04100 */
[----:B0-----:R-:W-:-:S06]  /*01c0*/  @P0 IMAD R0, R6, 0x4, R7 ;  /* 0x0000000406000824 */ /* 0x001fcc00078e0207 */
        /* <DEDUP_REMOVED lines=8> */
[----:B------:R-:W-:Y:S01]  /*0250*/  ISETP.GT.U32.AND.EX P0, PT, R5, RZ, PT, P0 ;  /* 0x000000ff0500720c */ /* 0x000fe20003f04100 */
[----:B------:R-:W-:-:S12]  /*0260*/  IMAD.MOV.U32 R5, RZ, RZ, R4 ;  /* 0x000000ffff057224 */ /* 0x000fd800078e0004 */
[----:B-1----:R-:W-:Y:S05]  /*0270*/  @P0 BRA `(.L_x_10) ;  /* 0xfffffffc00c40947 */ /* 0x002fea000383ffff */
.L_x_9:
[----:B------:R-:W-:Y:S05]  /*0280*/  @P1 EXIT ;  /* 0x000000000000194d */ /* 0x000fea0003800000 */
[----:B------:R-:W1:Y:S01]  /*0290*/  S2UR UR5, SR_CgaCtaId ;  /* 0x00000000000579c3 */ /* 0x000e620000008800 */
[----:B------:R-:W-:-:S07]  /*02a0*/  UMOV UR4, 0x400 ;  /* 0x0000040000047882 */ /* 0x000fce0000000000 */
[----:B------:R-:W2:Y:S01]  /*02b0*/  LDC.64 R2, c[0x0][0x388] ;  /* 0x0000e200ff027b82 */ /* 0x000ea20000000a00 */
[----:B-1----:R-:W-:Y:S01]  /*02c0*/  ULEA UR4, UR5, UR4, 0x18 ;  /* 0x0000000405047291 */ /* 0x002fe2000f8ec0ff */
[----:B--2---:R-:W-:-:S08]  /*02d0*/  IMAD.WIDE.U32 R2, R11, 0x4, R2 ;  /* 0x000000040b027825 */ /* 0x004fd000078e0002 */
[----:B------:R-:W1:Y:S04]  /*02e0*/  LDS R5, [UR4] ;  /* 0x00000004ff057984 */ /* 0x000e680008000800 */
[----:B-1----:R-:W-:Y:S01]  /*02f0*/  STG.E desc[UR6][R2.64], R5 ;  /* 0x0000000502007986 */ /* 0x002fe2000c101906 */
[----:B------:R-:W-:Y:S05]  /*0300*/  EXIT ;  /* 0x000000000000794d */ /* 0x000fea0003800000 */
.L_x_11:
        /* <DEDUP_REMOVED lines=15> */
.L_x_33:


//--------------------- .text._Z20reduce_better_betterPKiPi --------------------------
	.section	.text._Z20reduce_better_betterPKiPi,"ax",@progbits
	.align	128
        .global         _Z20reduce_better_betterPKiPi
        .type           _Z20reduce_better_betterPKiPi,@function
        .size           _Z20reduce_better_betterPKiPi,(.L_x_34 - _Z20reduce_better_betterPKiPi)
        .other          _Z20reduce_better_betterPKiPi,@"STO_CUDA_ENTRY STV_DEFAULT"
_Z20reduce_better_betterPKiPi:
.text._Z20reduce_better_betterPKiPi:
[----:B------:R-:W-:Y:S01]  /*0000*/  LDC R1, c[0x0][0x37c] ;  /* 0x0000df00ff017b82 */ /* 0x000fe20000000800 */
[----:B------:R-:W0:Y:S07]  /*0010*/  S2R R4, SR_TID.X ;  /* 0x0000000000047919 */ /* 0x000e2e0000002100 */
[----:B------:R-:W1:Y:S01]  /*0020*/  LDC.64 R2, c[0x0][0x380] ;  /* 0x0000e000ff027b82 */ /* 0x000e620000000a00 */
[----:B------:R-:W0:Y:S01]  /*0030*/  LDCU UR6, c[0x0][0x360] ;  /* 0x00006c00ff0677ac */ /* 0x000e220008000800 */
[----:B------:R-:W0:Y:S01]  /*0040*/  S2R R7, SR_CTAID.X ;  /* 0x0000000000077919 */ /* 0x000e220000002500 */
[----:B------:R-:W2:Y:S01]  /*0050*/  LDCU.64 UR8, c[0x0][0x358] ;  /* 0x00006b00ff0877ac */ /* 0x000ea20008000a00 */
[----:B0-----:R-:W-:-:S04]  /*0060*/  IMAD R5, R7, UR6, R4 ;  /* 0x0000000607057c24 */ /* 0x001fc8000f8e0204 */
[----:B-1----:R-:W-:-:S06]  /*0070*/  IMAD.WIDE.U32 R2, R5, 0x4, R2 ;  /* 0x0000000405027825 */ /* 0x002fcc00078e0002 */
[----:B--2---:R-:W2:Y:S01]  /*0080*/  LDG.E R2, desc[UR8][R2.64] ;  /* 0x0000000802027981 */ /* 0x004ea2000c1e1900 */
[----:B------:R-:W0:Y:S01]  /*0090*/  S2UR UR5, SR_CgaCtaId ;  /* 0x00000000000579c3 */ /* 0x000e220000008800 */
[----:B------:R-:W-:Y:S01]  /*00a0*/  UMOV UR4, 0x400 ;  /* 0x0000040000047882 */ /* 0x000fe20000000000 */
[----:B------:R-:W-:Y:S01]  /*00b0*/  UISETP.GE.U32.AND UP0, UPT, UR6, 0x2, UPT ;  /* 0x000000020600788c */ /* 0x000fe2000bf06070 */
[----:B------:R-:W-:Y:S01]  /*00c0*/  ISETP.NE.AND P1, PT, R4, RZ, PT ;  /* 0x000000ff0400720c */ /* 0x000fe20003f25270 */
[----:B0-----:R-:W-:-:S06]  /*00d0*/  ULEA UR4, UR5, UR4, 0x18 ;  /* 0x0000000405047291 */ /* 0x001fcc000f8ec0ff */
[----:B------:R-:W-:-:S05]  /*00e0*/  LEA R5, R4, UR4, 0x2 ;  /* 0x0000000404057c11 */ /* 0x000fca000f8e10ff */
[----:B--2---:R0:W-:Y:S01]  /*00f0*/  STS [R5], R2 ;  /* 0x0000000205007388 */ /* 0x0041e20000000800 */
[----:B------:R-:W-:Y:S06]  /*0100*/  BAR.SYNC.DEFER_BLOCKING 0x0 ;  /* 0x0000000000007b1d */ /* 0x000fec0000010000 */
[----:B------:R-:W-:Y:S05]  /*0110*/  BRA.U !UP0, `(.L_x_12) ;  /* 0x0000000108487547 */ /* 0x000fea000b800000 */
[----:B------:R-:W-:Y:S01]  /*0120*/  USHF.R.U32.HI UR4, URZ, 0x1, UR6 ;  /* 0x00000001ff047899 */ /* 0x000fe20008011606 */
[----:B------:R-:W-:-:S05]  /*0130*/  IMAD.MOV.U32 R9, RZ, RZ, RZ ;  /* 0x000000ffff097224 */ /* 0x000fca00078e00ff */
[----:B------:R-:W-:-:S07]  /*0140*/  IMAD.U32 R8, RZ, RZ, UR4 ;  /* 0x00000004ff087e24 */ /* 0x000fce000f8e00ff */
.L_x_13:
[----:B------:R-:W-:Y:S02]  /*0150*/  ISETP.GT.U32.AND P0, PT, R8, R4, PT ;  /* 0x000000040800720c */ /* 0x000fe40003f04070 */
[----:B------:R-:W-:Y:S02]  /*0160*/  SHF.R.U32.HI R6, RZ, 0x1, R9 ;  /* 0x00000001ff067819 */ /* 0x000fe40000011609 */
[----:B------:R-:W-:-:S13]  /*0170*/  ISETP.GT.U32.AND.EX P0, PT, R9, RZ, PT, P0 ;  /* 0x000000ff0900720c */ /* 0x000fda0003f04100 */
[----:B------:R-:W-:-:S06]  /*0180*/  @P0 IMAD R0, R8, 0x4, R5 ;  /* 0x0000000408000824 */ /* 0x000fcc00078e0205 */
[----:B------:R-:W-:Y:S04]  /*0190*/  @P0 LDS R0, [R0] ;  /* 0x0000000000000984 */ /* 0x000fe80000000800 */
[----:B------:R-:W0:Y:S02]  /*01a0*/  @P0 LDS R3, [R5] ;  /* 0x0000000005030984 */ /* 0x000e240000000800 */
[----:B0-----:R-:W-:Y:S02]  /*01b0*/  @P0 IADD3 R2, PT, PT, R0, R3, RZ ;  /* 0x0000000300020210 */ /* 0x001fe40007ffe0ff */
[----:B------:R-:W-:-:S03]  /*01c0*/  SHF.R.U64 R3, R8, 0x1, R9 ;  /* 0x0000000108037819 */ /* 0x000fc60000001209 */
[----:B------:R1:W-:Y:S01]  /*01d0*/  @P0 STS [R5], R2 ;  /* 0x0000000205000388 */ /* 0x0003e20000000800 */
[----:B------:R-:W-:Y:S01]  /*01e0*/  BAR.SYNC.DEFER_BLOCKING 0x0 ;  /* 0x0000000000007b1d */ /* 0x000fe20000010000 */
[----:B------:R-:W-:Y:S02]  /*01f0*/  ISETP.GT.U32.AND P0, PT, R8, 0x1, PT ;  /* 0x000000010800780c */ /* 0x000fe40003f04070 */
[----:B------:R-:W-:Y:S02]  /*0200*/  MOV R8, R3 ;  /* 0x0000000300087202 */ /* 0x000fe40000000f00 */
[----:B------:R-:W-:Y:S01]  /*0210*/  ISETP.GT.U32.AND.EX P0, PT, R9, RZ, PT, P0 ;  /* 0x000000ff0900720c */ /* 0x000fe20003f04100 */
[----:B------:R-:W-:-:S12]  /*0220*/  IMAD.MOV.U32 R9, RZ, RZ, R6 ;  /* 0x000000ffff097224 */ /* 0x000fd800078e0006 */
[----:B-1----:R-:W-:Y:S05]  /*0230*/  @P0 BRA `(.L_x_13) ;  /* 0xfffffffc00c40947 */ /* 0x002fea000383ffff */
.L_x_12:
        /* <DEDUP_REMOVED lines=9> */
.L_x_14:
        /* <DEDUP_REMOVED lines=11> */
.L_x_34:


//--------------------- .text._Z13reduce_betterPKiPi --------------------------
	.section	.text._Z13reduce_betterPKiPi,"ax",@progbits
	.align	128
        .global         _Z13reduce_betterPKiPi
        .type           _Z13reduce_betterPKiPi,@function
        .size           _Z13reduce_betterPKiPi,(.L_x_35 - _Z13reduce_betterPKiPi)
        .other          _Z13reduce_betterPKiPi,@"STO_CUDA_ENTRY STV_DEFAULT"
_Z13reduce_betterPKiPi:
.text._Z13reduce_betterPKiPi:
        /* <DEDUP_REMOVED lines=18> */
[----:B------:R-:W-:Y:S01]  /*0120*/  UMOV UR6, 0x1 ;  /* 0x0000000100067882 */ /* 0x000fe20000000000 */
[----:B------:R-:W-:-:S05]  /*0130*/  UMOV UR4, URZ ;  /* 0x000000ff00047c82 */ /* 0x000fca0008000000 */
.L_x_16:
[----:B------:R-:W-:Y:S02]  /*0140*/  USHF.L.U32 UR7, UR6, 0x1, URZ ;  /* 0x0000000106077899 */ /* 0x000fe400080006ff */
[----:B------:R-:W-:Y:S02]  /*0150*/  USHF.L.U64.HI UR4, UR6, 0x1, UR4 ;  /* 0x0000000106047899 */ /* 0x000fe40008010204 */
[----:B------:R-:W-:Y:S02]  /*0160*/  UISETP.GE.U32.AND UP0, UPT, UR7, UR10, UPT ;  /* 0x0000000a0700728c */ /* 0x000fe4000bf06070 */
[C---:B01----:R-:W-:Y:S02]  /*0170*/  IMAD.WIDE.U32 R2, R4.reuse, UR7, RZ ;  /* 0x0000000704027c25 */ /* 0x043fe4000f8e00ff */
[----:B------:R-:W-:Y:S02]  /*0180*/  UISETP.GE.U32.AND.EX UP0, UPT, UR4, URZ, UPT, UP0 ;  /* 0x000000ff0400728c */ /* 0x000fe4000bf06100 */
[----:B------:R-:W-:Y:S01]  /*0190*/  IMAD R5, R4, UR4, RZ ;  /* 0x0000000404057c24 */ /* 0x000fe2000f8e02ff */
[----:B------:R-:W-:-:S03]  /*01a0*/  ISETP.GE.U32.AND P0, PT, R2, UR10, PT ;  /* 0x0000000a02007c0c */ /* 0x000fc6000bf06070 */
[----:B------:R-:W-:-:S05]  /*01b0*/  IMAD.IADD R0, R3, 0x1, R5 ;  /* 0x0000000103007824 */ /* 0x000fca00078e0205 */
[----:B------:R-:W-:-:S13]  /*01c0*/  ISETP.GE.U32.AND.EX P0, PT, R0, RZ, PT, P0 ;  /* 0x000000ff0000720c */ /* 0x000fda0003f06100 */
[C---:B------:R-:W-:Y:S01]  /*01d0*/  @!P0 IADD3 R0, PT, PT, R2.reuse, UR6, RZ ;  /* 0x0000000602008c10 */ /* 0x040fe2000fffe0ff */
[----:B------:R-:W-:Y:S01]  /*01e0*/  UMOV UR6, UR7 ;  /* 0x0000000700067c82 */ /* 0x000fe20008000000 */
[----:B------:R-:W-:Y:S02]  /*01f0*/  @!P0 LEA R2, R2, UR5, 0x2 ;  /* 0x0000000502028c11 */ /* 0x000fe4000f8e10ff */
[----:B------:R-:W-:-:S06]  /*0200*/  @!P0 LEA R0, R0, UR5, 0x2 ;  /* 0x0000000500008c11 */ /* 0x000fcc000f8e10ff */
[----:B------:R-:W-:Y:S04]  /*0210*/  @!P0 LDS R0, [R0] ;  /* 0x0000000000008984 */ /* 0x000fe80000000800 */
[----:B------:R-:W0:Y:S02]  /*0220*/  @!P0 LDS R3, [R2] ;  /* 0x0000000002038984 */ /* 0x000e240000000800 */
[----:B0-----:R-:W-:-:S05]  /*0230*/  @!P0 IMAD.IADD R3, R0, 0x1, R3 ;  /* 0x0000000100038824 */ /* 0x001fca00078e0203 */
[----:B------:R1:W-:Y:S01]  /*0240*/  @!P0 STS [R2], R3 ;  /* 0x0000000302008388 */ /* 0x0003e20000000800 */
[----:B------:R-:W-:Y:S06]  /*0250*/  BAR.SYNC.DEFER_BLOCKING 0x0 ;  /* 0x0000000000007b1d */ /* 0x000fec0000010000 */
[----:B------:R-:W-:Y:S05]  /*0260*/  BRA.U !UP0, `(.L_x_16) ;  /* 0xfffffffd08b47547 */ /* 0x000fea000b83ffff */
.L_x_15:
[----:B------:R-:W-:Y:S05]  /*0270*/  @P1 EXIT ;  /* 0x000000000000194d */ /* 0x000fea0003800000 */
[----:B------:R-:W2:Y:S01]  /*0280*/  S2UR UR5, SR_CgaCtaId ;  /* 0x00000000000579c3 */ /* 0x000ea20000008800 */
[----:B------:R-:W-:-:S07]  /*0290*/  UMOV UR4, 0x400 ;  /* 0x0000040000047882 */ /* 0x000fce0000000000 */
[----:B01----:R-:W0:Y:S01]  /*02a0*/  LDC.64 R2, c[0x0][0x388] ;  /* 0x0000e200ff027b82 */ /* 0x003e220000000a00 */
[----:B--2---:R-:W-:Y:S01]  /*02b0*/  ULEA UR4, UR5, UR4, 0x18 ;  /* 0x0000000405047291 */ /* 0x004fe2000f8ec0ff */
[----:B0-----:R-:W-:-:S08]  /*02c0*/  IMAD.WIDE.U32 R2, R7, 0x4, R2 ;  /* 0x0000000407027825 */ /* 0x001fd000078e0002 */
[----:B------:R-:W0:Y:S04]  /*02d0*/  LDS R5, [UR4] ;  /* 0x00000004ff057984 */ /* 0x000e280008000800 */
[----:B0-----:R-:W-:Y:S01]  /*02e0*/  STG.E desc[UR8][R2.64], R5 ;  /* 0x0000000502007986 */ /* 0x001fe2000c101908 */
[----:B------:R-:W-:Y:S05]  /*02f0*/  EXIT ;  /* 0x000000000000794d */ /* 0x000fea0003800000 */
.L_x_17:
        /* <DEDUP_REMOVED lines=16> */
.L_x_35:


//--------------------- .text._Z6reducePKiPi      --------------------------
	.section	.text._Z6reducePKiPi,"ax",@progbits
	.align	128
        .global         _Z6reducePKiPi
        .type           _Z6reducePKiPi,@function
        .size           _Z6reducePKiPi,(.L_x_36 - _Z6reducePKiPi)
        .other          _Z6reducePKiPi,@"STO_CUDA_ENTRY STV_DEFAULT"
_Z6reducePKiPi:
.text._Z6reducePKiPi:
        /* <DEDUP_REMOVED lines=18> */
[----:B------:R-:W-:Y:S02]  /*0120*/  IMAD.MOV.U32 R6, RZ, RZ, 0x1 ;  /* 0x00000001ff067424 */ /* 0x000fe400078e00ff */
[----:B------:R-:W-:-:S07]  /*0130*/  IMAD.MOV.U32 R9, RZ, RZ, RZ ;  /* 0x000000ffff097224 */ /* 0x000fce00078e00ff */
.L_x_19:
[C---:B------:R-:W-:Y:S01]  /*0140*/  IMAD.SHL.U32 R8, R6.reuse, 0x2, RZ ;  /* 0x0000000206087824 */ /* 0x040fe200078e00ff */
[----:B------:R-:W-:-:S04]  /*0150*/  SHF.L.U64.HI R9, R6, 0x1, R9 ;  /* 0x0000000106097819 */ /* 0x000fc80000010209 */
[----:B------:R-:W-:-:S04]  /*0160*/  IADD3 R3, P2, PT, R8, -0x1, RZ ;  /* 0xffffffff08037810 */ /* 0x000fc80007f5e0ff */
[----:B------:R-:W-:Y:S02]  /*0170*/  LOP3.LUT P0, RZ, R3, R4, RZ, 0xc0, !PT ;  /* 0x0000000403ff7212 */ /* 0x000fe4000780c0ff */
[----:B------:R-:W-:-:S04]  /*0180*/  IADD3.X R0, PT, PT, R9, -0x1, RZ, P2, !PT ;  /* 0xffffffff09007810 */ /* 0x000fc800017fe4ff */
[----:B------:R-:W-:-:S13]  /*0190*/  LOP3.LUT P0, RZ, R0, RZ, RZ, 0xc0, P0 ;  /* 0x000000ff00ff7212 */ /* 0x000fda000000c0ff */
[----:B------:R-:W-:Y:S02]  /*01a0*/  @!P0 IMAD R0, R6, 0x4, R5 ;  /* 0x0000000406008824 */ /* 0x000fe400078e0205 */
[----:B------:R-:W-:-:S04]  /*01b0*/  IMAD.MOV.U32 R6, RZ, RZ, R8 ;  /* 0x000000ffff067224 */ /* 0x000fc800078e0008 */
[----:B------:R-:W-:Y:S04]  /*01c0*/  @!P0 LDS R0, [R0] ;  /* 0x0000000000008984 */ /* 0x000fe80000000800 */
[----:B------:R-:W0:Y:S02]  /*01d0*/  @!P0 LDS R3, [R5] ;  /* 0x0000000005038984 */ /* 0x000e240000000800 */
[----:B0-----:R-:W-:-:S05]  /*01e0*/  @!P0 IMAD.IADD R2, R0, 0x1, R3 ;  /* 0x0000000100028824 */ /* 0x001fca00078e0203 */
[----:B------:R1:W-:Y:S01]  /*01f0*/  @!P0 STS [R5], R2 ;  /* 0x0000000205008388 */ /* 0x0003e20000000800 */
[----:B------:R-:W-:Y:S01]  /*0200*/  BAR.SYNC.DEFER_BLOCKING 0x0 ;  /* 0x0000000000007b1d */ /* 0x000fe20000010000 */
[----:B------:R-:W-:-:S04]  /*0210*/  ISETP.GE.U32.AND P0, PT, R8, UR8, PT ;  /* 0x0000000808007c0c */ /* 0x000fc8000bf06070 */
[----:B------:R-:W-:-:S13]  /*0220*/  ISETP.GE.U32.AND.EX P0, PT, R9, RZ, PT, P0 ;  /* 0x000000ff0900720c */ /* 0x000fda0003f06100 */
[----:B-1----:R-:W-:Y:S05]  /*0230*/  @!P0 BRA `(.L_x_19) ;  /* 0xfffffffc00c08947 */ /* 0x002fea000383ffff */
.L_x_18:
        /* <DEDUP_REMOVED lines=9> */
.L_x_20:
        /* <DEDUP_REMOVED lines=11> */
.L_x_36:


//--------------------- .text._Z4bankPKfPfi       --------------------------
	.section	.text._Z4bankPKfPfi,"ax",@progbits
	.align	128
        .global         _Z4bankPKfPfi
        .type           _Z4bankPKfPfi,@function
        .size           _Z4bankPKfPfi,(.L_x_37 - _Z4bankPKfPfi)
        .other          _Z4bankPKfPfi,@"STO_CUDA_ENTRY STV_DEFAULT"
_Z4bankPKfPfi:
.text._Z4bankPKfPfi:
[----:B------:R-:W-:Y:S01]  /*0000*/  LDC R1, c[0x0][0x37c] ;  /* 0x0000df00ff017b82 */ /* 0x000fe20000000800 */
[----:B------:R-:W0:Y:S07]  /*0010*/  S2R R6, SR_TID.X ;  /* 0x0000000000067919 */ /* 0x000e2e0000002100 */
[----:B------:R-:W0:Y:S01]  /*0020*/  S2UR UR4, SR_CTAID.X ;  /* 0x00000000000479c3 */ /* 0x000e220000002500 */
[----:B------:R-:W1:Y:S01]  /*0030*/  LDCU.64 UR6, c[0x0][0x358] ;  /* 0x00006b00ff0677ac */ /* 0x000e620008000a00 */
[----:B------:R-:W2:Y:S06]  /*0040*/  LDCU UR8, c[0x0][0x390] ;  /* 0x00007200ff0877ac */ /* 0x000eac0008000800 */
[----:B------:R-:W0:Y:S08]  /*0050*/  LDC R9, c[0x0][0x360] ;  /* 0x0000d800ff097b82 */ /* 0x000e300000000800 */
[----:B------:R-:W3:Y:S01]  /*0060*/  LDC.64 R2, c[0x0][0x380] ;  /* 0x0000e000ff027b82 */ /* 0x000ee20000000a00 */
[----:B0-----:R-:W-:-:S04]  /*0070*/  IMAD R9, R9, UR4, R6 ;  /* 0x0000000409097c24 */ /* 0x001fc8000f8e0206 */
[----:B---3--:R-:W-:-:S05]  /*0080*/  IMAD.WIDE.U32 R2, R9, 0x4, R2 ;  /* 0x0000000409027825 */ /* 0x008fca00078e0002 */
[----:B-1----:R-:W3:Y:S01]  /*0090*/  LDG.E R4, desc[UR6][R2.64] ;  /* 0x0000000602047981 */ /* 0x002ee2000c1e1900 */
[----:B------:R-:W0:Y:S01]  /*00a0*/  S2UR UR5, SR_CgaCtaId ;  /* 0x00000000000579c3 */ /* 0x000e220000008800 */
[----:B------:R-:W-:Y:S01]  /*00b0*/  UMOV UR4, 0x400 ;  /* 0x0000040000047882 */ /* 0x000fe20000000000 */
[----:B--2---:R-:W-:-:S05]  /*00c0*/  IMAD R0, R6, UR8, RZ ;  /* 0x0000000806007c24 */ /* 0x004fca000f8e02ff */
[----:B------:R-:W-:-:S04]  /*00d0*/  SHF.L.U32 R0, R0, 0x3, RZ ;  /* 0x0000000300007819 */ /* 0x000fc800000006ff */
[----:B------:R-:W-:Y:S01]  /*00e0*/  LOP3.LUT R0, R0, 0xff8, RZ, 0xc0, !PT ;  /* 0x00000ff800007812 */ /* 0x000fe200078ec0ff */
[----:B0-----:R-:W-:-:S06]  /*00f0*/  ULEA UR4, UR5, UR4, 0x18 ;  /* 0x0000000405047291 */ /* 0x001fcc000f8ec0ff */
[----:B------:R-:W-:Y:S02]  /*0100*/  LEA R11, R6, UR4, 0x3 ;  /* 0x00000004060b7c11 */ /* 0x000fe4000f8e18ff */
[----:B------:R-:W0:Y:S02]  /*0110*/  LDC.64 R6, c[0x0][0x388] ;  /* 0x0000e200ff067b82 */ /* 0x000e240000000a00 */
[----:B0-----:R-:W-:Y:S01]  /*0120*/  IMAD.WIDE.U32 R6, R9, 0x4, R6 ;  /* 0x0000000409067825 */ /* 0x001fe200078e0006 */
[----:B---3--:R-:W0:Y:S02]  /*0130*/  F2F.F64.F32 R4, R4 ;  /* 0x0000000400047310 */ /* 0x008e240000201800 */
[----:B0-----:R-:W-:Y:S03]  /*0140*/  STS.64 [R11], R4 ;  /* 0x000000040b007388 */ /* 0x001fe60000000a00 */
[----:B------:R-:W-:Y:S06]  /*0150*/  BAR.SYNC.DEFER_BLOCKING 0x0 ;  /* 0x0000000000007b1d */ /* 0x000fec0000010000 */
[----:B------:R-:W0:Y:S02]  /*0160*/  LDS.64 R2, [R0+UR4] ;  /* 0x0000000400027984 */ /* 0x000e240008000a00 */
[----:B0-----:R-:W0:Y:S02]  /*0170*/  F2F.F32.F64 R3, R2 ;  /* 0x0000000200037310 */ /* 0x001e240000301000 */
[----:B0-----:R-:W-:Y:S01]  /*0180*/  STG.E desc[UR6][R6.64], R3 ;  /* 0x0000000306007986 */ /* 0x001fe2000c101906 */
[----:B------:R-:W-:Y:S05]  /*0190*/  EXIT ;  /* 0x000000000000794d */ /* 0x000fea0003800000 */
.L_x_21:
        /* <DEDUP_REMOVED lines=14> */
.L_x_37:


//--------------------- .text._Z8coalescePKfPfii  --------------------------
	.section	.text._Z8coalescePKfPfii,"ax",@progbits
	.align	128
        .global         _Z8coalescePKfPfii
        .type           _Z8coalescePKfPfii,@function
        .size           _Z8coalescePKfPfii,(.L_x_30 - _Z8coalescePKfPfii)
        .other          _Z8coalescePKfPfii,@"STO_CUDA_ENTRY STV_DEFAULT"
_Z8coalescePKfPfii:
.text._Z8coalescePKfPfii:
[----:B------:R-:W-:Y:S01]  /*0000*/  LDC R1, c[0x0][0x37c] ;  /* 0x0000df00ff017b82 */ /* 0x000fe20000000800 */
[----:B------:R-:W0:Y:S07]  /*0010*/  S2R R3, SR_TID.X ;  /* 0x0000000000037919 */ /* 0x000e2e0000002100 */
[----:B------:R-:W0:Y:S01]  /*0020*/  S2UR UR4, SR_CTAID.X ;  /* 0x00000000000479c3 */ /* 0x000e220000002500 */
[----:B------:R-:W1:Y:S01]  /*0030*/  LDCU.64 UR8, c[0x0][0x390] ;  /* 0x00007200ff0877ac */ /* 0x000e620008000a00 */
[----:B------:R-:W-:Y:S01]  /*0040*/  BSSY.RECONVERGENT B0, `(.L_x_22) ;  /* 0x0000021000007945 */ /* 0x000fe20003800200 */
[----:B------:R-:W2:Y:S05]  /*0050*/  LDCU.64 UR6, c[0x0][0x358] ;  /* 0x00006b00ff0677ac */ /* 0x000eaa0008000a00 */
[----:B------:R-:W0:Y:S01]  /*0060*/  LDC R0, c[0x0][0x360] ;  /* 0x0000d800ff007b82 */ /* 0x000e220000000800 */
[----:B-1----:R-:W-:Y:S01]  /*0070*/  USHF.R.S32.HI UR5, URZ, 0x1f, UR9 ;  /* 0x0000001fff057899 */ /* 0x002fe20008011409 */
[----:B0-----:R-:W-:-:S05]  /*0080*/  IMAD R0, R0, UR4, R3 ;  /* 0x0000000400007c24 */ /* 0x001fca000f8e0203 */
[C---:B------:R-:W-:Y:S01]  /*0090*/  IMAD R5, R0.reuse, UR5, RZ ;  /* 0x0000000500057c24 */ /* 0x040fe2000f8e02ff */
[----:B------:R-:W-:Y:S01]  /*00a0*/  USHF.R.S32.HI UR5, URZ, 0x1f, UR8 ;  /* 0x0000001fff057899 */ /* 0x000fe20008011408 */
[----:B------:R-:W-:-:S04]  /*00b0*/  IMAD.WIDE.U32 R2, R0, UR9, RZ ;  /* 0x0000000900027c25 */ /* 0x000fc8000f8e00ff */
[----:B------:R-:W-:-:S05]  /*00c0*/  IMAD.IADD R5, R3, 0x1, R5 ;  /* 0x0000000103057824 */ /* 0x000fca00078e0205 */
[----:B------:R-:W-:-:S04]  /*00d0*/  LOP3.LUT R4, R5, UR5, RZ, 0xfc, !PT ;  /* 0x0000000505047c12 */ /* 0x000fc8000f8efcff */
[----:B------:R-:W-:-:S13]  /*00e0*/  ISETP.NE.U32.AND P0, PT, R4, RZ, PT ;  /* 0x000000ff0400720c */ /* 0x000fda0003f05070 */
[----:B--2---:R-:W-:Y:S05]  /*00f0*/  @P0 BRA `(.L_x_23) ;  /* 0x00000000004c0947 */ /* 0x004fea0003800000 */
[----:B------:R-:W0:Y:S01]  /*0100*/  I2F.U32.RP R3, UR8 ;  /* 0x0000000800037d06 */ /* 0x000e220008209000 */
[----:B------:R-:W-:-:S07]  /*0110*/  ISETP.NE.U32.AND P1, PT, RZ, UR8, PT ;  /* 0x00000008ff007c0c */ /* 0x000fce000bf25070 */
[----:B0-----:R-:W0:Y:S02]  /*0120*/  MUFU.RCP R3, R3 ;  /* 0x0000000300037308 */ /* 0x001e240000001000 */
[----:B0-----:R-:W-:Y:S02]  /*0130*/  VIADD R4, R3, 0xffffffe ;  /* 0x0ffffffe03047836 */ /* 0x001fe40000000000 */
[----:B------:R-:W-:-:S04]  /*0140*/  IMAD.MOV.U32 R3, RZ, RZ, RZ ;  /* 0x000000ffff037224 */ /* 0x000fc800078e00ff */
[----:B------:R0:W1:Y:S02]  /*0150*/  F2I.FTZ.U32.TRUNC.NTZ R5, R4 ;  /* 0x0000000400057305 */ /* 0x000064000021f000 */
[----:B0-----:R-:W-:Y:S01]  /*0160*/  IMAD.MOV.U32 R4, RZ, RZ, RZ ;  /* 0x000000ffff047224 */ /* 0x001fe200078e00ff */
[----:B-1----:R-:W-:-:S05]  /*0170*/  IADD3 R7, PT, PT, RZ, -R5, RZ ;  /* 0x80000005ff077210 */ /* 0x002fca0007ffe0ff */
[----:B------:R-:W-:-:S04]  /*0180*/  IMAD R7, R7, UR8, RZ ;  /* 0x0000000807077c24 */ /* 0x000fc8000f8e02ff */
[----:B------:R-:W-:-:S06]  /*0190*/  IMAD.HI.U32 R5, R5, R7, R4 ;  /* 0x0000000705057227 */ /* 0x000fcc00078e0004 */
[----:B------:R-:W-:-:S05]  /*01a0*/  IMAD.HI.U32 R5, R5, R2, RZ ;  /* 0x0000000205057227 */ /* 0x000fca00078e00ff */
[----:B------:R-:W-:-:S05]  /*01b0*/  IADD3 R5, PT, PT, -R5, RZ, RZ ;  /* 0x000000ff05057210 */ /* 0x000fca0007ffe1ff */
[----:B------:R-:W-:-:S05]  /*01c0*/  IMAD R2, R5, UR8, R2 ;  /* 0x0000000805027c24 */ /* 0x000fca000f8e0202 */
[----:B------:R-:W-:-:S13]  /*01d0*/  ISETP.GE.U32.AND P0, PT, R2, UR8, PT ;  /* 0x0000000802007c0c */ /* 0x000fda000bf06070 */
[----:B------:R-:W-:-:S05]  /*01e0*/  @P0 VIADD R2, R2, -UR8 ;  /* 0x8000000802020c36 */ /* 0x000fca0008000000 */
[----:B------:R-:W-:-:S13]  /*01f0*/  ISETP.GE.U32.AND P0, PT, R2, UR8, PT ;  /* 0x0000000802007c0c */ /* 0x000fda000bf06070 */
[----:B------:R-:W-:Y:S02]  /*0200*/  @P0 IADD3 R2, PT, PT, R2, -UR8, RZ ;  /* 0x8000000802020c10 */ /* 0x000fe4000fffe0ff */
[----:B------:R-:W-:Y:S01]  /*0210*/  @!P1 LOP3.LUT R2, RZ, UR8, RZ, 0x33, !PT ;  /* 0x00000008ff029c12 */ /* 0x000fe2000f8e33ff */
[----:B------:R-:W-:Y:S06]  /*0220*/  BRA `(.L_x_24) ;  /* 0x0000000000087947 */ /* 0x000fec0003800000 */
.L_x_23:
[----:B------:R-:W-:-:S07]  /*0230*/  MOV R4, 0x250 ;  /* 0x0000025000047802 */ /* 0x000fce0000000f00 */
[----:B------:R-:W-:Y:S05]  /*0240*/  CALL.REL.NOINC `($__internal_0_$__cuda_sm20_rem_u64) ;  /* 0x0000000000247944 */ /* 0x000fea0003c00000 */
.L_x_24:
[----:B------:R-:W-:Y:S05]  /*0250*/  BSYNC.RECONVERGENT B0 ;  /* 0x0000000000007941 */ /* 0x000fea0003800200 */
.L_x_22:
[----:B------:R-:W0:Y:S02]  /*0260*/  LDCU.128 UR12, c[0x0][0x380] ;  /* 0x00007000ff0c77ac */ /* 0x000e240008000c00 */
[----:B0-----:R-:W-:-:S04]  /*0270*/  LEA R4, P0, R0, UR12, 0x2 ;  /* 0x0000000c00047c11 */ /* 0x001fc8000f8010ff */
[----:B------:R-:W-:-:S06]  /*0280*/  LEA.HI.X R5, R0, UR13, RZ, 0x2, P0 ;  /* 0x0000000d00057c11 */ /* 0x000fcc00080f14ff */
[----:B------:R-:W2:Y:S01]  /*0290*/  LDG.E R5, desc[UR6][R4.64] ;  /* 0x0000000604057981 */ /* 0x000ea2000c1e1900 */
[----:B------:R-:W-:-:S04]  /*02a0*/  LEA R6, P0, R2, UR14, 0x2 ;  /* 0x0000000e02067c11 */ /* 0x000fc8000f8010ff */
[----:B------:R-:W-:-:S05]  /*02b0*/  LEA.HI.X R7, R2, UR15, R3, 0x2, P0 ;  /* 0x0000000f02077c11 */ /* 0x000fca00080f1403 */
[----:B--2---:R-:W-:Y:S01]  /*02c0*/  STG.E desc[UR6][R6.64], R5 ;  /* 0x0000000506007986 */ /* 0x004fe2000c101906 */
[----:B------:R-:W-:Y:S05]  /*02d0*/  EXIT ;  /* 0x000000000000794d */ /* 0x000fea0003800000 */
        .weak           $__internal_0_$__cuda_sm20_rem_u64
        .type           $__internal_0_$__cuda_sm20_rem_u64,@function
        .size           $__internal_0_$__cuda_sm20_rem_u64,(.L_x_30 - $__internal_0_$__cuda_sm20_rem_u64)
$__internal_0_$__cuda_sm20_rem_u64:
[----:B------:R-:W0:Y:S02]  /*02e0*/  LDCU UR4, c[0x0][0x390] ;  /* 0x00007200ff0477ac */ /* 0x000e240008000800 */
[----:B0-----:R-:W0:Y:S08]  /*02f0*/  I2F.U64.RP R3, UR4 ;  /* 0x0000000400037d12 */ /* 0x001e300008309000 */
[----:B0-----:R-:W0:Y:S02]  /*0300*/  MUFU.RCP R3, R3 ;  /* 0x0000000300037308 */ /* 0x001e240000001000 */
[----:B0-----:R-:W-:-:S06]  /*0310*/  IADD3 R6, PT, PT, R3, 0x1ffffffe, RZ ;  /* 0x1ffffffe03067810 */ /* 0x001fcc0007ffe0ff */
[----:B------:R-:W0:Y:S02]  /*0320*/  F2I.U64.TRUNC R6, R6 ;  /* 0x0000000600067311 */ /* 0x000e24000020d800 */
[----:B0-----:R-:W-:-:S04]  /*0330*/  IMAD.WIDE.U32 R8, R6, UR4, RZ ;  /* 0x0000000406087c25 */ /* 0x001fc8000f8e00ff */
[----:B------:R-:W-:Y:S01]  /*0340*/  IMAD R9, R6, UR5, R9 ;  /* 0x0000000506097c24 */ /* 0x000fe2000f8e0209 */
[----:B------:R-:W-:-:S03]  /*0350*/  IADD3 R11, P0, PT, RZ, -R8, RZ ;  /* 0x80000008ff0b7210 */ /* 0x000fc60007f1e0ff */
[----:B------:R-:W-:Y:S02]  /*0360*/  IMAD R9, R7, UR4, R9 ;  /* 0x0000000407097c24 */ /* 0x000fe4000f8e0209 */
[----:B------:R-:W-:-:S04]  /*0370*/  IMAD.HI.U32 R8, R6, R11, RZ ;  /* 0x0000000b06087227 */ /* 0x000fc800078e00ff */
[----:B------:R-:W-:Y:S01]  /*0380*/  IMAD.X R13, RZ, RZ, ~R9, P0 ;  /* 0x000000ffff0d7224 */ /* 0x000fe200000e0e09 */
[----:B------:R-:W-:-:S03]  /*0390*/  MOV R9, R6 ;  /* 0x0000000600097202 */ /* 0x000fc60000000f00 */
[-C--:B------:R-:W-:Y:S02]  /*03a0*/  IMAD R15, R7, R13.reuse, RZ ;  /* 0x0000000d070f7224 */ /* 0x080fe400078e02ff */
[----:B------:R-:W-:-:S04]  /*03b0*/  IMAD.WIDE.U32 R8, P0, R6, R13, R8 ;  /* 0x0000000d06087225 */ /* 0x000fc80007800008 */
[----:B------:R-:W-:-:S04]  /*03c0*/  IMAD.HI.U32 R3, R7, R13, RZ ;  /* 0x0000000d07037227 */ /* 0x000fc800078e00ff */
[----:B------:R-:W-:-:S04]  /*03d0*/  IMAD.HI.U32 R8, P1, R7, R11, R8 ;  /* 0x0000000b07087227 */ /* 0x000fc80007820008 */
[----:B------:R-:W-:Y:S01]  /*03e0*/  IMAD.X R3, R3, 0x1, R7, P0 ;  /* 0x0000000103037824 */ /* 0x000fe200000e0607 */
[----:B------:R-:W-:-:S04]  /*03f0*/  IADD3 R9, P2, PT, R15, R8, RZ ;  /* 0x000000080f097210 */ /* 0x000fc80007f5e0ff */
[----:B------:R-:W-:Y:S01]  /*0400*/  IADD3.X R3, PT, PT, RZ, RZ, R3, P2, P1 ;  /* 0x000000ffff037210 */ /* 0x000fe200017e2403 */
[----:B------:R-:W-:-:S04]  /*0410*/  IMAD.WIDE.U32 R6, R9, UR4, RZ ;  /* 0x0000000409067c25 */ /* 0x000fc8000f8e00ff */
[----:B------:R-:W-:Y:S01]  /*0420*/  IMAD R8, R9, UR5, R7 ;  /* 0x0000000509087c24 */ /* 0x000fe2000f8e0207 */
[----:B------:R-:W-:-:S03]  /*0430*/  IADD3 R7, P0, PT, RZ, -R6, RZ ;  /* 0x80000006ff077210 */ /* 0x000fc60007f1e0ff */
[----:B------:R-:W-:Y:S02]  /*0440*/  IMAD R6, R3, UR4, R8 ;  /* 0x0000000403067c24 */ /* 0x000fe4000f8e0208 */
[----:B------:R-:W-:-:S03]  /*0450*/  IMAD.HI.U32 R8, R9, R7, RZ ;  /* 0x0000000709087227 */ /* 0x000fc600078e00ff */
[----:B------:R-:W-:-:S05]  /*0460*/  IADD3.X R6, PT, PT, RZ, ~R6, RZ, P0, !PT ;  /* 0x80000006ff067210 */ /* 0x000fca00007fe4ff */
[----:B------:R-:W-:-:S04]  /*0470*/  IMAD.WIDE.U32 R8, P0, R9, R6, R8 ;  /* 0x0000000609087225 */ /* 0x000fc80007800008 */
[C---:B------:R-:W-:Y:S02]  /*0480*/  IMAD R10, R3.reuse, R6, RZ ;  /* 0x00000006030a7224 */ /* 0x040fe400078e02ff */
[----:B------:R-:W-:-:S04]  /*0490*/  IMAD.HI.U32 R9, P1, R3, R7, R8 ;  /* 0x0000000703097227 */ /* 0x000fc80007820008 */
[----:B------:R-:W-:Y:S02]  /*04a0*/  HFMA2 R7, -RZ, RZ, 0, 0 ;  /* 0x00000000ff077431 */ /* 0x000fe400000001ff */
[----:B------:R-:W-:Y:S01]  /*04b0*/  IMAD.HI.U32 R6, R3, R6, RZ ;  /* 0x0000000603067227 */ /* 0x000fe200078e00ff */
[----:B------:R-:W-:-:S03]  /*04c0*/  IADD3 R9, P2, PT, R10, R9, RZ ;  /* 0x000000090a097210 */ /* 0x000fc60007f5e0ff */
[----:B------:R-:W-:Y:S02]  /*04d0*/  IMAD.X R3, R6, 0x1, R3, P0 ;  /* 0x0000000106037824 */ /* 0x000fe400000e0603 */
[----:B------:R-:W-:-:S03]  /*04e0*/  IMAD.HI.U32 R6, R9, R2, RZ ;  /* 0x0000000209067227 */ /* 0x000fc600078e00ff */
[----:B------:R-:W-:Y:S01]  /*04f0*/  IADD3.X R3, PT, PT, RZ, RZ, R3, P2, P1 ;  /* 0x000000ffff037210 */ /* 0x000fe200017e2403 */
[----:B------:R-:W-:-:S04]  /*0500*/  IMAD.WIDE.U32 R6, R9, R5, R6 ;  /* 0x0000000509067225 */ /* 0x000fc800078e0006 */
[C---:B------:R-:W-:Y:S02]  /*0510*/  IMAD R9, R3.reuse, R5, RZ ;  /* 0x0000000503097224 */ /* 0x040fe400078e02ff */
[----:B------:R-:W-:-:S04]  /*0520*/  IMAD.HI.U32 R6, P0, R3, R2, R6 ;  /* 0x0000000203067227 */ /* 0x000fc80007800006 */
[----:B------:R-:W-:Y:S01]  /*0530*/  IMAD.HI.U32 R3, R3, R5, RZ ;  /* 0x0000000503037227 */ /* 0x000fe200078e00ff */
[----:B------:R-:W-:-:S03]  /*0540*/  IADD3 R9, P1, PT, R9, R6, RZ ;  /* 0x0000000609097210 */ /* 0x000fc60007f3e0ff */
[----:B------:R-:W-:Y:S02]  /*0550*/  IMAD.X R3, RZ, RZ, R3, P0 ;  /* 0x000000ffff037224 */ /* 0x000fe400000e0603 */
[----:B------:R-:W-:-:S03]  /*0560*/  IMAD.WIDE.U32 R6, R9, UR4, RZ ;  /* 0x0000000409067c25 */ /* 0x000fc6000f8e00ff */
[----:B------:R-:W-:Y:S01]  /*0570*/  IADD3.X R3, PT, PT, RZ, R3, RZ, P1, !PT ;  /* 0x00000003ff037210 */ /* 0x000fe20000ffe4ff */
[----:B------:R-:W-:Y:S01]  /*0580*/  IMAD R8, R9, UR5, R7 ;  /* 0x0000000509087c24 */ /* 0x000fe2000f8e0207 */
[----:B------:R-:W-:-:S03]  /*0590*/  IADD3 R2, P1, PT, -R6, R2, RZ ;  /* 0x0000000206027210 */ /* 0x000fc60007f3e1ff */
[----:B------:R-:W-:Y:S01]  /*05a0*/  IMAD R8, R3, UR4, R8 ;  /* 0x0000000403087c24 */ /* 0x000fe2000f8e0208 */
[----:B------:R-:W-:-:S03]  /*05b0*/  ISETP.GE.U32.AND P0, PT, R2, UR4, PT ;  /* 0x0000000402007c0c */ /* 0x000fc6000bf06070 */
[----:B------:R-:W-:Y:S01]  /*05c0*/  IMAD.X R3, R5, 0x1, ~R8, P1 ;  /* 0x0000000105037824 */ /* 0x000fe200008e0e08 */
[----:B------:R-:W-:-:S04]  /*05d0*/  IADD3 R5, P1, PT, R2, -UR4, RZ ;  /* 0x8000000402057c10 */ /* 0x000fc8000ff3e0ff */
[C---:B------:R-:W-:Y:S02]  /*05e0*/  ISETP.GE.U32.AND.EX P0, PT, R3.reuse, UR5, PT, P0 ;  /* 0x0000000503007c0c */ /* 0x040fe4000bf06100 */
[----:B------:R-:W-:Y:S02]  /*05f0*/  IADD3.X R6, PT, PT, R3, ~UR5, RZ, P1, !PT ;  /* 0x8000000503067c10 */ /* 0x000fe40008ffe4ff */
[----:B------:R-:W-:Y:S02]  /*0600*/  SEL R5, R5, R2, P0 ;  /* 0x0000000205057207 */ /* 0x000fe40000000000 */
[----:B------:R-:W-:Y:S02]  /*0610*/  SEL R6, R6, R3, P0 ;  /* 0x0000000306067207 */ /* 0x000fe40000000000 */
[C---:B------:R-:W-:Y:S02]  /*0620*/  ISETP.GE.U32.AND P0, PT, R5.reuse, UR4, PT ;  /* 0x0000000405007c0c */ /* 0x040fe4000bf06070 */
[----:B------:R-:W-:-:S02]  /*0630*/  IADD3 R2, P2, PT, R5, -UR4, RZ ;  /* 0x8000000405027c10 */ /* 0x000fc4000ff5e0ff */
[C---:B------:R-:W-:Y:S02]  /*0640*/  ISETP.GE.U32.AND.EX P0, PT, R6.reuse, UR5, PT, P0 ;  /* 0x0000000506007c0c */ /* 0x040fe4000bf06100 */
[----:B------:R-:W-:Y:S02]  /*0650*/  ISETP.NE.U32.AND P1, PT, RZ, UR4, PT ;  /* 0x00000004ff007c0c */ /* 0x000fe4000bf25070 */
[----:B------:R-:W-:Y:S02]  /*0660*/  IADD3.X R3, PT, PT, R6, ~UR5, RZ, P2, !PT ;  /* 0x8000000506037c10 */ /* 0x000fe400097fe4ff */
[----:B------:R-:W-:Y:S02]  /*0670*/  SEL R2, R2, R5, P0 ;  /* 0x0000000502027207 */ /* 0x000fe40000000000 */
[----:B------:R-:W-:Y:S02]  /*0680*/  MOV R5, 0x0 ;  /* 0x0000000000057802 */ /* 0x000fe40000000f00 */
[----:B------:R-:W-:-:S02]  /*0690*/  ISETP.NE.AND.EX P1, PT, RZ, UR5, PT, P1 ;  /* 0x00000005ff007c0c */ /* 0x000fc4000bf25310 */
[----:B------:R-:W-:Y:S02]  /*06a0*/  SEL R3, R3, R6, P0 ;  /* 0x0000000603037207 */ /* 0x000fe40000000000 */
[----:B------:R-:W-:Y:S02]  /*06b0*/  SEL R2, R2, 0xffffffff, P1 ;  /* 0xffffffff02027807 */ /* 0x000fe40000800000 */
[----:B------:R-:W-:Y:S01]  /*06c0*/  SEL R3, R3, 0xffffffff, P1 ;  /* 0xffffffff03037807 */ /* 0x000fe20000800000 */
[----:B------:R-:W-:Y:S06]  /*06d0*/  RET.REL.NODEC R4 `(_Z8coalescePKfPfii) ;  /* 0xfffffff804487950 */ /* 0x000fec0003c3ffff */
.L_x_25:
        /* <DEDUP_REMOVED lines=10> */
.L_x_30:


//--------------------- .text._Z14kernel_warp_koPKfPf --------------------------
	.section	.text._Z14kernel_warp_koPKfPf,"ax",@progbits
	.align	128
        .global         _Z14kernel_warp_koPKfPf
        .type           _Z14kernel_warp_koPKfPf,@function
        .size           _Z14kernel_warp_koPKfPf,(.L_x_39 - _Z14kernel_warp_koPKfPf)
        .other          _Z14kernel_warp_koPKfPf,@"STO_CUDA_ENTRY STV_DEFAULT"
_Z14kernel_warp_koPKfPf:
.text._Z14kernel_warp_koPKfPf:
[----:B------:R-:W-:Y:S01]  /*0000*/  LDC R1, c[0x0][0x37c] ;  /* 0x0000df00ff017b82 */ /* 0x000fe20000000800 */
[----:B------:R-:W0:Y:S07]  /*0010*/  S2R R5, SR_TID.X ;  /* 0x0000000000057919 */ /* 0x000e2e0000002100 */
[----:B------:R-:W0:Y:S01]  /*0020*/  S2UR UR6, SR_CTAID.X ;  /* 0x00000000000679c3 */ /* 0x000e220000002500 */
[----:B------:R-:W1:Y:S07]  /*0030*/  LDCU.64 UR4, c[0x0][0x358] ;  /* 0x00006b00ff0477ac */ /* 0x000e6e0008000a00 */
[----:B------:R-:W0:Y:S08]  /*0040*/  LDC R0, c[0x0][0x360] ;  /* 0x0000d800ff007b82 */ /* 0x000e300000000800 */
[----:B------:R-:W2:Y:S01]  /*0050*/  LDC.64 R2, c[0x0][0x380] ;  /* 0x0000e000ff027b82 */ /* 0x000ea20000000a00 */
[----:B0-----:R-:W-:-:S04]  /*0060*/  IMAD R0, R0, UR6, R5 ;  /* 0x0000000600007c24 */ /* 0x001fc8000f8e0205 */
[----:B--2---:R-:W-:-:S05]  /*0070*/  IMAD.WIDE.U32 R2, R0, 0x4, R2 ;  /* 0x0000000400027825 */ /* 0x004fca00078e0002 */
[----:B-1----:R0:W5:Y:S01]  /*0080*/  LDG.E R10, desc[UR4][R2.64] ;  /* 0x00000004020a7981 */ /* 0x002162000c1e1900 */
[----:B------:R-:W-:-:S04]  /*0090*/  LOP3.LUT R4, R5, 0x1, RZ, 0xc0, !PT ;  /* 0x0000000105047812 */ /* 0x000fc800078ec0ff */
[----:B------:R-:W-:-:S13]  /*00a0*/  ISETP.NE.U32.AND P0, PT, R4, 0x1, PT ;  /* 0x000000010400780c */ /* 0x000fda0003f05070 */
[----:B0-----:R-:W-:Y:S05]  /*00b0*/  @!P0 BRA `(.L_x_26) ;  /* 0x0000001000c88947 */ /* 0x001fea0003800000 */
[----:B-----5:R-:W0:Y:S01]  /*00c0*/  F2F.F64.F32 R2, R10 ;  /* 0x0000000a00027310 */ /* 0x020e220000201800 */
[----:B------:R-:W-:Y:S01]  /*00d0*/  UMOV UR6, 0x9999999a ;  /* 0x9999999a00067882 */ /* 0x000fe20000000000 */
[----:B------:R-:W-:Y:S02]  /*00e0*/  UMOV UR7, 0x3fb99999 ;  /* 0x3fb9999900077882 */ /* 0x000fe40000000000 */
[----:B0-----:R-:W-:-:S10]  /*00f0*/  DADD R2, R2, UR6 ;  /* 0x0000000602027e29 */ /* 0x001fd40008000000 */
[----:B------:R-:W0:Y:S08]  /*0100*/  F2F.F32.F64 R2, R2 ;  /* 0x0000000200027310 */ /* 0x000e300000301000 */
[----:B0-----:R-:W0:Y:S02]  /*0110*/  F2F.F64.F32 R4, R2 ;  /* 0x0000000200047310 */ /* 0x001e240000201800 */
        /* <DEDUP_REMOVED lines=282> */
[----:B0-----:R-:W-:-:S06]  /*12c0*/  DADD R2, R2, UR6 ;  /* 0x0000000602027e29 */ /* 0x001fcc0008000000 */
[----:B------:R0:W1:Y:S04]  /*12d0*/  F2F.F32.F64 R12, R2 ;  /* 0x00000002000c7310 */ /* 0x0000680000301000 */
[----:B0-----:R-:W0:Y:S04]  /*12e0*/  LDC.64 R2, c[0x0][0x388] ;  /* 0x0000e200ff027b82 */ /* 0x001e280000000a00 */
[----:B-1----:R-:W1:Y:S02]  /*12f0*/  F2F.F64.F32 R4, R12 ;  /* 0x0000000c00047310 */ /* 0x002e640000201800 */
[----:B-1----:R-:W-:Y:S01]  /*1300*/  DADD R4, R4, UR6 ;  /* 0x0000000604047e29 */ /* 0x002fe20008000000 */
[----:B0-----:R-:W-:-:S09]  /*1310*/  IMAD.WIDE.U32 R2, R0, 0x4, R2 ;  /* 0x0000000400027825 */ /* 0x001fd200078e0002 */
        /* <DEDUP_REMOVED lines=9> */
[----:B------:R-:W0:Y:S02]  /*13b0*/  F2F.F32.F64 R11, R10 ;  /* 0x0000000a000b7310 */ /* 0x000e240000301000 */
[----:B0-----:R-:W-:Y:S01]  /*13c0*/  STG.E desc[UR4][R2.64], R11 ;  /* 0x0000000b02007986 */ /* 0x001fe2000c101904 */
[----:B------:R-:W-:Y:S05]  /*13d0*/  EXIT ;  /* 0x000000000000794d */ /* 0x000fea0003800000 */
.L_x_26:
        /* <DEDUP_REMOVED lines=306> */
.L_x_27:
        /* <DEDUP_REMOVED lines=16> */
.L_x_39:


//--------------------- .text._Z14kernel_warp_okPKfPf --------------------------
	.section	.text._Z14kernel_warp_okPKfPf,"ax",@progbits
	.align	128
        .global         _Z14kernel_warp_okPKfPf
        .type           _Z14kernel_warp_okPKfPf,@function
        .size           _Z14kernel_warp_okPKfPf,(.L_x_40 - _Z14kernel_warp_okPKfPf)
        .other          _Z14kernel_warp_okPKfPf,@"STO_CUDA_ENTRY STV_DEFAULT"
_Z14kernel_warp_okPKfPf:
.text._Z14kernel_warp_okPKfPf:
        /* <DEDUP_REMOVED lines=9> */
[----:B------:R-:W-:-:S13]  /*0090*/  LOP3.LUT P0, RZ, R5, 0x20, RZ, 0xc0, !PT ;  /* 0x0000002005ff7812 */ /* 0x000fda000780c0ff */
[----:B0-----:R-:W-:Y:S05]  /*00a0*/  @P0 BRA `(.L_x_28) ;  /* 0x0000001000c80947 */ /* 0x001fea0003800000 */
        /* <DEDUP_REMOVED lines=306> */
.L_x_28:
        /* <DEDUP_REMOVED lines=306> */
.L_x_29:
        /* <DEDUP_REMOVED lines=9> */
.L_x_40:


//--------------------- .nv.shared._Z41reduce_better_better_better_better_betterPKiPim --------------------------
	.section	.nv.shared._Z41reduce_better_better_better_better_betterPKiPim,"aw",@nobits
	.sectionflags	@""
	.align	16
	.zero		1024


//--------------------- .nv.shared.reserved.0     --------------------------
	.section	.nv.shared.reserved.0,"aw",@nobits
	.weak		__nv_reservedSMEM_offset_0_alias
	.size		__nv_reservedSMEM_offset_0_alias, 0, 64
	.other		__nv_reservedSMEM_offset_0_alias,@"STO_CUDA_RESERVED_SHARED STV_DEFAULT"
__nv_reservedSMEM_offset_0_alias:
	.zero		0
	.zero		64


//--------------------- .nv.shared._Z34reduce_better_better_better_betterPKiPi --------------------------
	.section	.nv.shared._Z34reduce_better_better_better_betterPKiPi,"aw",@nobits
	.sectionflags	@""
	.align	16
	.zero		1024


//--------------------- .nv.shared._Z27reduce_better_better_betterPKiPi --------------------------
	.section	.nv.shared._Z27reduce_better_better_betterPKiPi,"aw",@nobits
	.sectionflags	@""
	.align	16
	.zero		1024


//--------------------- .nv.shared._Z20reduce_better_betterPKiPi --------------------------
	.section	.nv.shared._Z20reduce_better_betterPKiPi,"aw",@nobits
	.sectionflags	@""
	.align	16
	.zero		1024


//--------------------- .nv.shared._Z13reduce_betterPKiPi --------------------------
	.section	.nv.shared._Z13reduce_betterPKiPi,"aw",@nobits
	.sectionflags	@""
	.align	16
	.zero		1024


//--------------------- .nv.shared._Z6reducePKiPi --------------------------
	.section	.nv.shared._Z6reducePKiPi,"aw",@nobits
	.sectionflags	@""
	.align	16
	.zero		1024


//--------------------- .nv.shared._Z4bankPKfPfi  --------------------------
	.section	.nv.shared._Z4bankPKfPfi,"aw",@nobits
	.sectionflags	@""
	.align	16
.nv.shared._Z4bankPKfPfi:
	.zero		5120


//--------------------- .nv.shared._Z8coalescePKfPfii --------------------------
	.section	.nv.shared._Z8coalescePKfPfii,"aw",@nobits
	.sectionflags	@""
	.align	16
	.zero		1024


//--------------------- .nv.shared._Z14kernel_warp_koPKfPf --------------------------
	.section	.nv.shared._Z14kernel_warp_koPKfPf,"aw",@nobits
	.sectionflags	@""
	.align	16
	.zero		1024


//--------------------- .nv.shared._Z14kernel_warp_okPKfPf --------------------------
	.section	.nv.shared._Z14kernel_warp_okPKfPf,"aw",@nobits
	.sectionflags	@""
	.align	16
	.zero		1024


//--------------------- .nv.constant0._Z41reduce_better_better_better_better_betterPKiPim --------------------------
	.section	.nv.constant0._Z41reduce_better_better_better_better_betterPKiPim,"a",@progbits
	.sectionflags	@""
	.align	4
.nv.constant0._Z41reduce_better_better_better_better_betterPKiPim:
	.zero		920


//--------------------- .nv.constant0._Z34reduce_better_better_better_betterPKiPi --------------------------
	.section	.nv.constant0._Z34reduce_better_better_better_betterPKiPi,"a",@progbits
	.sectionflags	@""
	.align	4
.nv.constant0._Z34reduce_better_better_better_betterPKiPi:
	.zero		912


//--------------------- .nv.constant0._Z27reduce_better_better_betterPKiPi --------------------------
	.section	.nv.constant0._Z27reduce_better_better_betterPKiPi,"a",@progbits
	.sectionflags	@""
	.align	4
.nv.constant0._Z27reduce_better_better_betterPKiPi:
	.zero		912


//--------------------- .nv.constant0._Z20reduce_better_betterPKiPi --------------------------
	.section	.nv.constant0._Z20reduce_better_betterPKiPi,"a",@progbits
	.sectionflags	@""
	.align	4
.nv.constant0._Z20reduce_better_betterPKiPi:
	.zero		912


//--------------------- .nv.constant0._Z13reduce_betterPKiPi --------------------------
	.section	.nv.constant0._Z13reduce_betterPKiPi,"a",@progbits
	.sectionflags	@""
	.align	4
.nv.constant0._Z13reduce_betterPKiPi:
	.zero		912


//--------------------- .nv.constant0._Z6reducePKiPi --------------------------
	.section	.nv.constant0._Z6reducePKiPi,"a",@progbits
	.sectionflags	@""
	.align	4
.nv.constant0._Z6reducePKiPi:
	.zero		912


//--------------------- .nv.constant0._Z4bankPKfPfi --------------------------
	.section	.nv.constant0._Z4bankPKfPfi,"a",@progbits
	.sectionflags	@""
	.align	4
.nv.constant0._Z4bankPKfPfi:
	.zero		916


//--------------------- .nv.constant0._Z8coalescePKfPfii --------------------------
	.section	.nv.constant0._Z8coalescePKfPfii,"a",@progbits
	.sectionflags	@""
	.align	4
.nv.constant0._Z8coalescePKfPfii:
	.zero		920


//--------------------- .nv.constant0._Z14kernel_warp_koPKfPf --------------------------
	.section	.nv.constant0._Z14kernel_warp_koPKfPf,"a",@progbits
	.sectionflags	@""
	.align	4
.nv.constant0._Z14kernel_warp_koPKfPf:
	.zero		912


//--------------------- .nv.constant0._Z14kernel_warp_okPKfPf --------------------------
	.section	.nv.constant0._Z14kernel_warp_okPKfPf,"a",@progbits
	.sectionflags	@""
	.align	4
.nv.constant0._Z14kernel_warp_okPKfPf:
	.zero		912


//--------------------- SYMBOLS --------------------------

	.type		.nv.reservedSmem.offset0,@object
	.size		.nv.reservedSmem.offset0,0x4
	.type		.nv.reservedSmem.cap,@object
	.size		.nv.reservedSmem.cap,0x4
